//
// Generated by NVIDIA NVVM Compiler
//
// Compiler Build ID: CL-36424714
// Cuda compilation tools, release 13.0, V13.0.88
// Based on NVVM 20.0.0
//

.version 9.0
.target sm_100
.address_size 64

	// .globl	_Z10dev_conv_xPcS_Pfiiiii

.visible .entry _Z10dev_conv_xPcS_Pfiiiii(
	.param .u64 .ptr .align 1 _Z10dev_conv_xPcS_Pfiiiii_param_0,
	.param .u64 .ptr .align 1 _Z10dev_conv_xPcS_Pfiiiii_param_1,
	.param .u64 .ptr .align 1 _Z10dev_conv_xPcS_Pfiiiii_param_2,
	.param .u32 _Z10dev_conv_xPcS_Pfiiiii_param_3,
	.param .u32 _Z10dev_conv_xPcS_Pfiiiii_param_4,
	.param .u32 _Z10dev_conv_xPcS_Pfiiiii_param_5,
	.param .u32 _Z10dev_conv_xPcS_Pfiiiii_param_6,
	.param .u32 _Z10dev_conv_xPcS_Pfiiiii_param_7
)
{
	.reg .pred 	%p<11>;
	.reg .b16 	%rs<22>;
	.reg .b32 	%r<28>;
	.reg .b32 	%f<91>;
	.reg .b64 	%rd<33>;

	ld.param.u64 	%rd13, [_Z10dev_conv_xPcS_Pfiiiii_param_0];
	ld.param.u64 	%rd14, [_Z10dev_conv_xPcS_Pfiiiii_param_1];
	ld.param.u64 	%rd15, [_Z10dev_conv_xPcS_Pfiiiii_param_2];
	ld.param.u32 	%r9, [_Z10dev_conv_xPcS_Pfiiiii_param_4];
	ld.param.u32 	%r11, [_Z10dev_conv_xPcS_Pfiiiii_param_5];
	ld.param.s32 	%rd5, [_Z10dev_conv_xPcS_Pfiiiii_param_6];
	ld.param.u32 	%r10, [_Z10dev_conv_xPcS_Pfiiiii_param_7];
	cvta.to.global.u64 	%rd1, %rd15;
	cvta.to.global.u64 	%rd2, %rd14;
	mov.u32 	%r12, %ntid.y;
	mov.u32 	%r13, %ctaid.y;
	mov.u32 	%r14, %tid.y;
	mad.lo.s32 	%r15, %r12, %r13, %r14;
	cvt.u64.u32 	%rd3, %r15;
	mov.u32 	%r16, %ntid.x;
	mov.u32 	%r17, %ctaid.x;
	mov.u32 	%r18, %tid.x;
	mad.lo.s32 	%r19, %r16, %r17, %r18;
	cvt.u64.u32 	%rd4, %r19;
	setp.ge.u32 	%p1, %r15, %r11;
	setp.ge.u64 	%p2, %rd4, %rd5;
	or.pred  	%p3, %p1, %p2;
	@%p3 bra 	$L__BB0_11;
	setp.gt.s32 	%p4, %r10, 0;
	mov.f32 	%f88, 0f00000000;
	mov.f32 	%f89, %f88;
	mov.f32 	%f90, %f88;
	@%p4 bra 	$L__BB0_2;
	bra.uni 	$L__BB0_10;
$L__BB0_2:
	cvt.s64.s32 	%rd16, %r9;
	mad.lo.s64 	%rd6, %rd16, %rd3, %rd4;
	and.b32  	%r1, %r10, 3;
	setp.lt.u32 	%p5, %r10, 4;
	mov.b32 	%r26, 0;
	mov.f32 	%f88, 0f00000000;
	mov.f32 	%f89, %f88;
	mov.f32 	%f90, %f88;
	@%p5 bra 	$L__BB0_5;
	and.b32  	%r26, %r10, 2147483644;
	neg.s32 	%r25, %r26;
	mad.lo.s64 	%rd17, %rd6, 3, %rd2;
	add.s64 	%rd32, %rd17, 5;
	add.s64 	%rd31, %rd1, 8;
	mov.f32 	%f88, 0f00000000;
$L__BB0_4:
	.pragma "nounroll";
	ld.global.u8 	%rs1, [%rd32+-5];
	cvt.rn.f32.u16 	%f32, %rs1;
	ld.global.f32 	%f33, [%rd31+-8];
	fma.rn.f32 	%f34, %f33, %f32, %f90;
	ld.global.u8 	%rs2, [%rd32+-4];
	cvt.rn.f32.u16 	%f35, %rs2;
	fma.rn.f32 	%f36, %f33, %f35, %f89;
	ld.global.u8 	%rs3, [%rd32+-3];
	cvt.rn.f32.u16 	%f37, %rs3;
	fma.rn.f32 	%f38, %f33, %f37, %f88;
	ld.global.u8 	%rs4, [%rd32+-2];
	cvt.rn.f32.u16 	%f39, %rs4;
	ld.global.f32 	%f40, [%rd31+-4];
	fma.rn.f32 	%f41, %f40, %f39, %f34;
	ld.global.u8 	%rs5, [%rd32+-1];
	cvt.rn.f32.u16 	%f42, %rs5;
	fma.rn.f32 	%f43, %f40, %f42, %f36;
	ld.global.u8 	%rs6, [%rd32];
	cvt.rn.f32.u16 	%f44, %rs6;
	fma.rn.f32 	%f45, %f40, %f44, %f38;
	ld.global.u8 	%rs7, [%rd32+1];
	cvt.rn.f32.u16 	%f46, %rs7;
	ld.global.f32 	%f47, [%rd31];
	fma.rn.f32 	%f48, %f47, %f46, %f41;
	ld.global.u8 	%rs8, [%rd32+2];
	cvt.rn.f32.u16 	%f49, %rs8;
	fma.rn.f32 	%f50, %f47, %f49, %f43;
	ld.global.u8 	%rs9, [%rd32+3];
	cvt.rn.f32.u16 	%f51, %rs9;
	fma.rn.f32 	%f52, %f47, %f51, %f45;
	ld.global.u8 	%rs10, [%rd32+4];
	cvt.rn.f32.u16 	%f53, %rs10;
	ld.global.f32 	%f54, [%rd31+4];
	fma.rn.f32 	%f90, %f54, %f53, %f48;
	ld.global.u8 	%rs11, [%rd32+5];
	cvt.rn.f32.u16 	%f55, %rs11;
	fma.rn.f32 	%f89, %f54, %f55, %f50;
	ld.global.u8 	%rs12, [%rd32+6];
	cvt.rn.f32.u16 	%f56, %rs12;
	fma.rn.f32 	%f88, %f54, %f56, %f52;
	add.s32 	%r25, %r25, 4;
	add.s64 	%rd32, %rd32, 12;
	add.s64 	%rd31, %rd31, 16;
	setp.ne.s32 	%p6, %r25, 0;
	@%p6 bra 	$L__BB0_4;
$L__BB0_5:
	setp.eq.s32 	%p7, %r1, 0;
	@%p7 bra 	$L__BB0_10;
	setp.eq.s32 	%p8, %r1, 1;
	@%p8 bra 	$L__BB0_8;
	cvt.u64.u32 	%rd18, %r26;
	add.s64 	%rd19, %rd6, %rd18;
	mad.lo.s64 	%rd20, %rd19, 3, %rd2;
	ld.global.u8 	%rs13, [%rd20];
	cvt.rn.f32.u16 	%f58, %rs13;
	mul.wide.u32 	%rd21, %r26, 4;
	add.s64 	%rd22, %rd1, %rd21;
	ld.global.f32 	%f59, [%rd22];
	fma.rn.f32 	%f60, %f59, %f58, %f90;
	ld.global.u8 	%rs14, [%rd20+1];
	cvt.rn.f32.u16 	%f61, %rs14;
	fma.rn.f32 	%f62, %f59, %f61, %f89;
	ld.global.u8 	%rs15, [%rd20+2];
	cvt.rn.f32.u16 	%f63, %rs15;
	fma.rn.f32 	%f64, %f59, %f63, %f88;
	ld.global.u8 	%rs16, [%rd20+3];
	cvt.rn.f32.u16 	%f65, %rs16;
	ld.global.f32 	%f66, [%rd22+4];
	fma.rn.f32 	%f90, %f66, %f65, %f60;
	ld.global.u8 	%rs17, [%rd20+4];
	cvt.rn.f32.u16 	%f67, %rs17;
	fma.rn.f32 	%f89, %f66, %f67, %f62;
	ld.global.u8 	%rs18, [%rd20+5];
	cvt.rn.f32.u16 	%f68, %rs18;
	fma.rn.f32 	%f88, %f66, %f68, %f64;
	add.s32 	%r26, %r26, 2;
$L__BB0_8:
	and.b32  	%r21, %r10, 1;
	setp.eq.b32 	%p9, %r21, 1;
	not.pred 	%p10, %p9;
	@%p10 bra 	$L__BB0_10;
	cvt.u64.u32 	%rd23, %r26;
	add.s64 	%rd24, %rd6, %rd23;
	mad.lo.s64 	%rd25, %rd24, 3, %rd2;
	ld.global.u8 	%rs19, [%rd25];
	cvt.rn.f32.u16 	%f69, %rs19;
	mul.wide.u32 	%rd26, %r26, 4;
	add.s64 	%rd27, %rd1, %rd26;
	ld.global.f32 	%f70, [%rd27];
	fma.rn.f32 	%f90, %f70, %f69, %f90;
	ld.global.u8 	%rs20, [%rd25+1];
	cvt.rn.f32.u16 	%f71, %rs20;
	fma.rn.f32 	%f89, %f70, %f71, %f89;
	ld.global.u8 	%rs21, [%rd25+2];
	cvt.rn.f32.u16 	%f72, %rs21;
	fma.rn.f32 	%f88, %f70, %f72, %f88;
$L__BB0_10:
	cvt.rzi.s32.f32 	%r22, %f90;
	mad.lo.s64 	%rd28, %rd5, %rd3, %rd4;
	cvta.to.global.u64 	%rd29, %rd13;
	mad.lo.s64 	%rd30, %rd28, 3, %rd29;
	st.global.u8 	[%rd30], %r22;
	cvt.rzi.s32.f32 	%r23, %f89;
	st.global.u8 	[%rd30+1], %r23;
	cvt.rzi.s32.f32 	%r24, %f88;
	st.global.u8 	[%rd30+2], %r24;
$L__BB0_11:
	ret;

}
	// .globl	_Z10dev_conv_yPcS_Pfiiiii
.visible .entry _Z10dev_conv_yPcS_Pfiiiii(
	.param .u64 .ptr .align 1 _Z10dev_conv_yPcS_Pfiiiii_param_0,
	.param .u64 .ptr .align 1 _Z10dev_conv_yPcS_Pfiiiii_param_1,
	.param .u64 .ptr .align 1 _Z10dev_conv_yPcS_Pfiiiii_param_2,
	.param .u32 _Z10dev_conv_yPcS_Pfiiiii_param_3,
	.param .u32 _Z10dev_conv_yPcS_Pfiiiii_param_4,
	.param .u32 _Z10dev_conv_yPcS_Pfiiiii_param_5,
	.param .u32 _Z10dev_conv_yPcS_Pfiiiii_param_6,
	.param .u32 _Z10dev_conv_yPcS_Pfiiiii_param_7
)
{
	.reg .pred 	%p<11>;
	.reg .b16 	%rs<22>;
	.reg .b32 	%r<39>;
	.reg .b32 	%f<91>;
	.reg .b64 	%rd<55>;

	ld.param.u64 	%rd16, [_Z10dev_conv_yPcS_Pfiiiii_param_1];
	ld.param.u64 	%rd17, [_Z10dev_conv_yPcS_Pfiiiii_param_2];
	ld.param.u32 	%r12, [_Z10dev_conv_yPcS_Pfiiiii_param_4];
	ld.param.u32 	%r14, [_Z10dev_conv_yPcS_Pfiiiii_param_5];
	ld.param.s32 	%rd5, [_Z10dev_conv_yPcS_Pfiiiii_param_6];
	ld.param.u32 	%r13, [_Z10dev_conv_yPcS_Pfiiiii_param_7];
	cvta.to.global.u64 	%rd1, %rd17;
	cvta.to.global.u64 	%rd2, %rd16;
	mov.u32 	%r1, %ntid.y;
	mov.u32 	%r2, %ctaid.y;
	mov.u32 	%r3, %tid.y;
	mad.lo.s32 	%r15, %r1, %r2, %r3;
	cvt.u64.u32 	%rd3, %r15;
	mov.u32 	%r16, %ntid.x;
	mov.u32 	%r17, %ctaid.x;
	mov.u32 	%r18, %tid.x;
	mad.lo.s32 	%r19, %r16, %r17, %r18;
	cvt.u64.u32 	%rd4, %r19;
	setp.ge.u32 	%p1, %r15, %r14;
	setp.ge.u64 	%p2, %rd4, %rd5;
	or.pred  	%p3, %p1, %p2;
	@%p3 bra 	$L__BB1_11;
	setp.gt.s32 	%p4, %r13, 0;
	mov.f32 	%f88, 0f00000000;
	mov.f32 	%f89, %f88;
	mov.f32 	%f90, %f88;
	@%p4 bra 	$L__BB1_2;
	bra.uni 	$L__BB1_10;
$L__BB1_2:
	cvt.s64.s32 	%rd6, %r12;
	and.b32  	%r4, %r13, 3;
	setp.lt.u32 	%p5, %r13, 4;
	mov.b32 	%r38, 0;
	mov.f32 	%f88, 0f00000000;
	mov.f32 	%f89, %f88;
	mov.f32 	%f90, %f88;
	@%p5 bra 	$L__BB1_5;
	cvt.u32.u64 	%r21, %rd3;
	and.b32  	%r22, %r13, 2147483644;
	neg.s32 	%r36, %r22;
	mul.wide.u32 	%rd18, %r1, %r2;
	cvt.u64.u32 	%rd19, %r3;
	add.s64 	%rd20, %rd18, %rd19;
	mul.lo.s64 	%rd21, %rd20, %rd6;
	mad.lo.s64 	%rd22, %rd21, 3, %rd2;
	add.s64 	%rd7, %rd22, 1;
	mul.lo.s64 	%rd54, %rd4, 3;
	add.s32 	%r23, %r21, 3;
	cvt.u64.u32 	%rd23, %r23;
	mul.lo.s64 	%rd24, %rd6, %rd23;
	mad.lo.s64 	%rd25, %rd24, 3, %rd2;
	add.s64 	%rd9, %rd25, 1;
	add.s64 	%rd53, %rd1, 8;
	mov.f32 	%f88, 0f00000000;
$L__BB1_4:
	.pragma "nounroll";
	and.b32  	%r38, %r13, 2147483644;
	add.s64 	%rd26, %rd7, %rd54;
	ld.global.u8 	%rs1, [%rd26+-1];
	cvt.rn.f32.u16 	%f32, %rs1;
	ld.global.f32 	%f33, [%rd53+-8];
	fma.rn.f32 	%f34, %f33, %f32, %f90;
	ld.global.u8 	%rs2, [%rd26];
	cvt.rn.f32.u16 	%f35, %rs2;
	fma.rn.f32 	%f36, %f33, %f35, %f89;
	ld.global.u8 	%rs3, [%rd26+1];
	cvt.rn.f32.u16 	%f37, %rs3;
	fma.rn.f32 	%f38, %f33, %f37, %f88;
	cvt.u32.u64 	%r24, %rd3;
	add.s32 	%r25, %r24, 1;
	cvt.u64.u32 	%rd27, %r25;
	mul.lo.s64 	%rd28, %rd6, %rd27;
	mad.lo.s64 	%rd29, %rd28, 3, %rd2;
	add.s64 	%rd30, %rd29, %rd54;
	ld.global.u8 	%rs4, [%rd30];
	cvt.rn.f32.u16 	%f39, %rs4;
	ld.global.f32 	%f40, [%rd53+-4];
	fma.rn.f32 	%f41, %f40, %f39, %f34;
	ld.global.u8 	%rs5, [%rd30+1];
	cvt.rn.f32.u16 	%f42, %rs5;
	fma.rn.f32 	%f43, %f40, %f42, %f36;
	ld.global.u8 	%rs6, [%rd30+2];
	cvt.rn.f32.u16 	%f44, %rs6;
	fma.rn.f32 	%f45, %f40, %f44, %f38;
	add.s32 	%r26, %r24, 2;
	cvt.u64.u32 	%rd31, %r26;
	mul.lo.s64 	%rd32, %rd6, %rd31;
	mad.lo.s64 	%rd33, %rd32, 3, %rd2;
	add.s64 	%rd34, %rd33, %rd54;
	ld.global.u8 	%rs7, [%rd34];
	cvt.rn.f32.u16 	%f46, %rs7;
	ld.global.f32 	%f47, [%rd53];
	fma.rn.f32 	%f48, %f47, %f46, %f41;
	ld.global.u8 	%rs8, [%rd34+1];
	cvt.rn.f32.u16 	%f49, %rs8;
	fma.rn.f32 	%f50, %f47, %f49, %f43;
	ld.global.u8 	%rs9, [%rd34+2];
	cvt.rn.f32.u16 	%f51, %rs9;
	fma.rn.f32 	%f52, %f47, %f51, %f45;
	add.s64 	%rd35, %rd9, %rd54;
	ld.global.u8 	%rs10, [%rd35+-1];
	cvt.rn.f32.u16 	%f53, %rs10;
	ld.global.f32 	%f54, [%rd53+4];
	fma.rn.f32 	%f90, %f54, %f53, %f48;
	ld.global.u8 	%rs11, [%rd35];
	cvt.rn.f32.u16 	%f55, %rs11;
	fma.rn.f32 	%f89, %f54, %f55, %f50;
	ld.global.u8 	%rs12, [%rd35+1];
	cvt.rn.f32.u16 	%f56, %rs12;
	fma.rn.f32 	%f88, %f54, %f56, %f52;
	add.s32 	%r36, %r36, 4;
	mad.lo.s64 	%rd54, %rd6, 12, %rd54;
	add.s64 	%rd53, %rd53, 16;
	setp.ne.s32 	%p6, %r36, 0;
	@%p6 bra 	$L__BB1_4;
$L__BB1_5:
	setp.eq.s32 	%p7, %r4, 0;
	@%p7 bra 	$L__BB1_10;
	setp.eq.s32 	%p8, %r4, 1;
	@%p8 bra 	$L__BB1_8;
	cvt.u32.u64 	%r27, %rd3;
	add.s32 	%r28, %r38, %r27;
	cvt.u64.u32 	%rd36, %r28;
	mad.lo.s64 	%rd37, %rd36, %rd6, %rd4;
	mad.lo.s64 	%rd38, %rd37, 3, %rd2;
	ld.global.u8 	%rs13, [%rd38];
	cvt.rn.f32.u16 	%f58, %rs13;
	mul.wide.u32 	%rd39, %r38, 4;
	add.s64 	%rd40, %rd1, %rd39;
	ld.global.f32 	%f59, [%rd40];
	fma.rn.f32 	%f60, %f59, %f58, %f90;
	ld.global.u8 	%rs14, [%rd38+1];
	cvt.rn.f32.u16 	%f61, %rs14;
	fma.rn.f32 	%f62, %f59, %f61, %f89;
	ld.global.u8 	%rs15, [%rd38+2];
	cvt.rn.f32.u16 	%f63, %rs15;
	fma.rn.f32 	%f64, %f59, %f63, %f88;
	add.s32 	%r29, %r28, 1;
	cvt.u64.u32 	%rd41, %r29;
	mad.lo.s64 	%rd42, %rd41, %rd6, %rd4;
	mad.lo.s64 	%rd43, %rd42, 3, %rd2;
	ld.global.u8 	%rs16, [%rd43];
	cvt.rn.f32.u16 	%f65, %rs16;
	ld.global.f32 	%f66, [%rd40+4];
	fma.rn.f32 	%f90, %f66, %f65, %f60;
	ld.global.u8 	%rs17, [%rd43+1];
	cvt.rn.f32.u16 	%f67, %rs17;
	fma.rn.f32 	%f89, %f66, %f67, %f62;
	ld.global.u8 	%rs18, [%rd43+2];
	cvt.rn.f32.u16 	%f68, %rs18;
	fma.rn.f32 	%f88, %f66, %f68, %f64;
	add.s32 	%r38, %r38, 2;
$L__BB1_8:
	and.b32  	%r30, %r13, 1;
	setp.eq.b32 	%p9, %r30, 1;
	not.pred 	%p10, %p9;
	@%p10 bra 	$L__BB1_10;
	cvt.u32.u64 	%r31, %rd3;
	add.s32 	%r32, %r38, %r31;
	cvt.u64.u32 	%rd44, %r32;
	mad.lo.s64 	%rd45, %rd44, %rd6, %rd4;
	mad.lo.s64 	%rd46, %rd45, 3, %rd2;
	ld.global.u8 	%rs19, [%rd46];
	cvt.rn.f32.u16 	%f69, %rs19;
	mul.wide.u32 	%rd47, %r38, 4;
	add.s64 	%rd48, %rd1, %rd47;
	ld.global.f32 	%f70, [%rd48];
	fma.rn.f32 	%f90, %f70, %f69, %f90;
	ld.global.u8 	%rs20, [%rd46+1];
	cvt.rn.f32.u16 	%f71, %rs20;
	fma.rn.f32 	%f89, %f70, %f71, %f89;
	ld.global.u8 	%rs21, [%rd46+2];
	cvt.rn.f32.u16 	%f72, %rs21;
	fma.rn.f32 	%f88, %f70, %f72, %f88;
$L__BB1_10:
	ld.param.u64 	%rd52, [_Z10dev_conv_yPcS_Pfiiiii_param_0];
	cvt.rzi.s32.f32 	%r33, %f90;
	mad.lo.s64 	%rd49, %rd5, %rd3, %rd4;
	cvta.to.global.u64 	%rd50, %rd52;
	mad.lo.s64 	%rd51, %rd49, 3, %rd50;
	st.global.u8 	[%rd51], %r33;
	cvt.rzi.s32.f32 	%r34, %f89;
	st.global.u8 	[%rd51+1], %r34;
	cvt.rzi.s32.f32 	%r35, %f88;
	st.global.u8 	[%rd51+2], %r35;
$L__BB1_11:
	ret;

}


// ===== COMPILED SASS (sm_100) =====

	.target	sm_100

	.elftype	@"ET_EXEC"


//--------------------- .note.nv.tkinfo           --------------------------
	.section	.note.nv.tkinfo,"",@"SHT_NOTE"
	.sectionflags	@"SHF_NOTE_NV_TKINFO"
	.tkinfo
        /*0018*/ 	.word	0x00000002
        /*0030*/ 	.string	""
        /*0030*/ 	.string	"ptxas"
        /*0030*/ 	.string	"Cuda compilation tools, release 13.0, V13.0.88"
        /*0030*/ 	.string	"Build cuda_13.0.r13.0/compiler.36424714_0"
        /*0030*/ 	.string	"-arch sm_100 -m 64 "



//--------------------- .note.nv.cuinfo           --------------------------
	.section	.note.nv.cuinfo,"",@"SHT_NOTE"
	.sectionflags	@"SHF_NOTE_NV_CUINFO"
        /*0018*/ 	.short	0x0002
        /*001a*/ 	.short	0x0064
        /*001c*/ 	.short	0x0082
	.zero		2


//--------------------- .nv.info                  --------------------------
	.section	.nv.info,"",@"SHT_CUDA_INFO"
	.align	4


	//----- nvinfo : EIATTR_REGCOUNT
	.align		4
        /*0000*/ 	.byte	0x04, 0x2f
        /*0002*/ 	.short	(.L_1 - .L_0)
	.align		4
.L_0:
        /*0004*/ 	.word	index@(_Z10dev_conv_xPcS_Pfiiiii)
        /*0008*/ 	.word	0x00000020


	//----- nvinfo : EIATTR_FRAME_SIZE
	.align		4
.L_1:
        /*000c*/ 	.byte	0x04, 0x11
        /*000e*/ 	.short	(.L_3 - .L_2)
	.align		4
.L_2:
        /*0010*/ 	.word	index@(_Z10dev_conv_xPcS_Pfiiiii)
        /*0014*/ 	.word	0x00000000


	//----- nvinfo : EIATTR_REGCOUNT
	.align		4
.L_3:
        /*0018*/ 	.byte	0x04, 0x2f
        /*001a*/ 	.short	(.L_5 - .L_4)
	.align		4
.L_4:
        /*001c*/ 	.word	index@(_Z10dev_conv_yPcS_Pfiiiii)
        /*0020*/ 	.word	0x00000020


	//----- nvinfo : EIATTR_FRAME_SIZE
	.align		4
.L_5:
        /*0024*/ 	.byte	0x04, 0x11
        /*0026*/ 	.short	(.L_7 - .L_6)
	.align		4
.L_6:
        /*0028*/ 	.word	index@(_Z10dev_conv_yPcS_Pfiiiii)
        /*002c*/ 	.word	0x00000000


	//----- nvinfo : EIATTR_MIN_STACK_SIZE
	.align		4
.L_7:
        /*0030*/ 	.byte	0x04, 0x12
        /*0032*/ 	.short	(.L_9 - .L_8)
	.align		4
.L_8:
        /*0034*/ 	.word	index@(_Z10dev_conv_yPcS_Pfiiiii)
        /*0038*/ 	.word	0x00000000


	//----- nvinfo : EIATTR_MIN_STACK_SIZE
	.align		4
.L_9:
        /*003c*/ 	.byte	0x04, 0x12
        /*003e*/ 	.short	(.L_11 - .L_10)
	.align		4
.L_10:
        /*0040*/ 	.word	index@(_Z10dev_conv_xPcS_Pfiiiii)
        /*0044*/ 	.word	0x00000000
.L_11:


//--------------------- .nv.compat                --------------------------
	.section	.nv.compat,"",@"SHT_CUDA_COMPAT_INFO"
	.align	4
        /*0000*/ 	.byte	0x02, 0x09, 0x00, 0x00, 0x02, 0x02, 0x01, 0x00, 0x02, 0x05, 0x05, 0x00, 0x03, 0x07, 0x01, 0x01
        /*0010*/ 	.byte	0x02, 0x03, 0x00, 0x00, 0x02, 0x06, 0x01, 0x00, 0x04, 0x0b, 0x08, 0x00, 0x09, 0x00, 0x00, 0x00
        /*0020*/ 	.byte	0x00, 0x00, 0x00, 0x00


//--------------------- .nv.info._Z10dev_conv_yPcS_Pfiiiii --------------------------
	.section	.nv.info._Z10dev_conv_yPcS_Pfiiiii,"",@"SHT_CUDA_INFO"
	.sectionflags	@""
	.align	4


	//----- nvinfo : EIATTR_CUDA_API_VERSION
	.align		4
        /*0000*/ 	.byte	0x04, 0x37
        /*0002*/ 	.short	(.L_13 - .L_12)
.L_12:
        /*0004*/ 	.word	0x00000082


	//----- nvinfo : EIATTR_KPARAM_INFO
	.align		4
.L_13:
        /*0008*/ 	.byte	0x04, 0x17
        /*000a*/ 	.short	(.L_15 - .L_14)
.L_14:
        /*000c*/ 	.word	0x00000000
        /*0010*/ 	.short	0x0007
        /*0012*/ 	.short	0x0028
        /*0014*/ 	.byte	0x00, 0xf0, 0x11, 0x00


	//----- nvinfo : EIATTR_KPARAM_INFO
	.align		4
.L_15:
        /*0018*/ 	.byte	0x04, 0x17
        /*001a*/ 	.short	(.L_17 - .L_16)
.L_16:
        /*001c*/ 	.word	0x00000000
        /*0020*/ 	.short	0x0006
        /*0022*/ 	.short	0x0024
        /*0024*/ 	.byte	0x00, 0xf0, 0x11, 0x00


	//----- nvinfo : EIATTR_KPARAM_INFO
	.align		4
.L_17:
        /*0028*/ 	.byte	0x04, 0x17
        /*002a*/ 	.short	(.L_19 - .L_18)
.L_18:
        /*002c*/ 	.word	0x00000000
        /*0030*/ 	.short	0x0005
        /*0032*/ 	.short	0x0020
        /*0034*/ 	.byte	0x00, 0xf0, 0x11, 0x00


	//----- nvinfo : EIATTR_KPARAM_INFO
	.align		4
.L_19:
        /*0038*/ 	.byte	0x04, 0x17
        /*003a*/ 	.short	(.L_21 - .L_20)
.L_20:
        /*003c*/ 	.word	0x00000000
        /*0040*/ 	.short	0x0004
        /*0042*/ 	.short	0x001c
        /*0044*/ 	.byte	0x00, 0xf0, 0x11, 0x00


	//----- nvinfo : EIATTR_KPARAM_INFO
	.align		4
.L_21:
        /*0048*/ 	.byte	0x04, 0x17
        /*004a*/ 	.short	(.L_23 - .L_22)
.L_22:
        /*004c*/ 	.word	0x00000000
        /*0050*/ 	.short	0x0003
        /*0052*/ 	.short	0x0018
        /*0054*/ 	.byte	0x00, 0xf0, 0x11, 0x00


	//----- nvinfo : EIATTR_KPARAM_INFO
	.align		4
.L_23:
        /*0058*/ 	.byte	0x04, 0x17
        /*005a*/ 	.short	(.L_25 - .L_24)
.L_24:
        /*005c*/ 	.word	0x00000000
        /*0060*/ 	.short	0x0002
        /*0062*/ 	.short	0x0010
        /*0064*/ 	.byte	0x00, 0xf5, 0x21, 0x00


	//----- nvinfo : EIATTR_KPARAM_INFO
	.align		4
.L_25:
        /*0068*/ 	.byte	0x04, 0x17
        /*006a*/ 	.short	(.L_27 - .L_26)
.L_26:
        /*006c*/ 	.word	0x00000000
        /*0070*/ 	.short	0x0001
        /*0072*/ 	.short	0x0008
        /*0074*/ 	.byte	0x00, 0xf5, 0x21, 0x00


	//----- nvinfo : EIATTR_KPARAM_INFO
	.align		4
.L_27:
        /*0078*/ 	.byte	0x04, 0x17
        /*007a*/ 	.short	(.L_29 - .L_28)
.L_28:
        /*007c*/ 	.word	0x00000000
        /*0080*/ 	.short	0x0000
        /*0082*/ 	.short	0x0000
        /*0084*/ 	.byte	0x00, 0xf5, 0x21, 0x00


	//----- nvinfo : EIATTR_SPARSE_MMA_MASK
	.align		4
.L_29:
        /*0088*/ 	.byte	0x03, 0x50
        /*008a*/ 	.short	0x0000


	//----- nvinfo : EIATTR_MAXREG_COUNT
	.align		4
        /*008c*/ 	.byte	0x03, 0x1b
        /*008e*/ 	.short	0x00ff


	//----- nvinfo : EIATTR_MERCURY_ISA_VERSION
	.align		4
        /*0090*/ 	.byte	0x03, 0x5f
        /*0092*/ 	.short	0x0101


	//----- nvinfo : EIATTR_VRC_CTA_INIT_COUNT
	.align		4
        /*0094*/ 	.byte	0x02, 0x4a
	.zero		1
	.zero		1


	//----- nvinfo : EIATTR_EXIT_INSTR_OFFSETS
	.align		4
        /*0098*/ 	.byte	0x04, 0x1c
        /*009a*/ 	.short	(.L_31 - .L_30)


	//   ....[0]....
.L_30:
        /*009c*/ 	.word	0x000000e0


	//   ....[1]....
        /*00a0*/ 	.word	0x00000d60


	//----- nvinfo : EIATTR_CBANK_PARAM_SIZE
	.align		4
.L_31:
        /*00a4*/ 	.byte	0x03, 0x19
        /*00a6*/ 	.short	0x002c


	//----- nvinfo : EIATTR_PARAM_CBANK
	.align		4
        /*00a8*/ 	.byte	0x04, 0x0a
        /*00aa*/ 	.short	(.L_33 - .L_32)
	.align		4
.L_32:
        /*00ac*/ 	.word	index@(.nv.constant0._Z10dev_conv_yPcS_Pfiiiii)
        /*00b0*/ 	.short	0x0380
        /*00b2*/ 	.short	0x002c


	//----- nvinfo : EIATTR_SW_WAR
	.align		4
.L_33:
        /*00b4*/ 	.byte	0x04, 0x36
        /*00b6*/ 	.short	(.L_35 - .L_34)
.L_34:
        /*00b8*/ 	.word	0x00000008
.L_35:


//--------------------- .nv.info._Z10dev_conv_xPcS_Pfiiiii --------------------------
	.section	.nv.info._Z10dev_conv_xPcS_Pfiiiii,"",@"SHT_CUDA_INFO"
	.sectionflags	@""
	.align	4


	//----- nvinfo : EIATTR_CUDA_API_VERSION
	.align		4
        /*0000*/ 	.byte	0x04, 0x37
        /*0002*/ 	.short	(.L_37 - .L_36)
.L_36:
        /*0004*/ 	.word	0x00000082


	//----- nvinfo : EIATTR_KPARAM_INFO
	.align		4
.L_37:
        /*0008*/ 	.byte	0x04, 0x17
        /*000a*/ 	.short	(.L_39 - .L_38)
.L_38:
        /*000c*/ 	.word	0x00000000
        /*0010*/ 	.short	0x0007
        /*0012*/ 	.short	0x0028
        /*0014*/ 	.byte	0x00, 0xf0, 0x11, 0x00


	//----- nvinfo : EIATTR_KPARAM_INFO
	.align		4
.L_39:
        /*0018*/ 	.byte	0x04, 0x17
        /*001a*/ 	.short	(.L_41 - .L_40)
.L_40:
        /*001c*/ 	.word	0x00000000
        /*0020*/ 	.short	0x0006
        /*0022*/ 	.short	0x0024
        /*0024*/ 	.byte	0x00, 0xf0, 0x11, 0x00


	//----- nvinfo : EIATTR_KPARAM_INFO
	.align		4
.L_41:
        /*0028*/ 	.byte	0x04, 0x17
        /*002a*/ 	.short	(.L_43 - .L_42)
.L_42:
        /*002c*/ 	.word	0x00000000
        /*0030*/ 	.short	0x0005
        /*0032*/ 	.short	0x0020
        /*0034*/ 	.byte	0x00, 0xf0, 0x11, 0x00


	//----- nvinfo : EIATTR_KPARAM_INFO
	.align		4
.L_43:
        /*0038*/ 	.byte	0x04, 0x17
        /*003a*/ 	.short	(.L_45 - .L_44)
.L_44:
        /*003c*/ 	.word	0x00000000
        /*0040*/ 	.short	0x0004
        /*0042*/ 	.short	0x001c
        /*0044*/ 	.byte	0x00, 0xf0, 0x11, 0x00


	//----- nvinfo : EIATTR_KPARAM_INFO
	.align		4
.L_45:
        /*0048*/ 	.byte	0x04, 0x17
        /*004a*/ 	.short	(.L_47 - .L_46)
.L_46:
        /*004c*/ 	.word	0x00000000
        /*0050*/ 	.short	0x0003
        /*0052*/ 	.short	0x0018
        /*0054*/ 	.byte	0x00, 0xf0, 0x11, 0x00


	//----- nvinfo : EIATTR_KPARAM_INFO
	.align		4
.L_47:
        /*0058*/ 	.byte	0x04, 0x17
        /*005a*/ 	.short	(.L_49 - .L_48)
.L_48:
        /*005c*/ 	.word	0x00000000
        /*0060*/ 	.short	0x0002
        /*0062*/ 	.short	0x0010
        /*0064*/ 	.byte	0x00, 0xf5, 0x21, 0x00


	//----- nvinfo : EIATTR_KPARAM_INFO
	.align		4
.L_49:
        /*0068*/ 	.byte	0x04, 0x17
        /*006a*/ 	.short	(.L_51 - .L_50)
.L_50:
        /*006c*/ 	.word	0x00000000
        /*0070*/ 	.short	0x0001
        /*0072*/ 	.short	0x0008
        /*0074*/ 	.byte	0x00, 0xf5, 0x21, 0x00


	//----- nvinfo : EIATTR_KPARAM_INFO
	.align		4
.L_51:
        /*0078*/ 	.byte	0x04, 0x17
        /*007a*/ 	.short	(.L_53 - .L_52)
.L_52:
        /*007c*/ 	.word	0x00000000
        /*0080*/ 	.short	0x0000
        /*0082*/ 	.short	0x0000
        /*0084*/ 	.byte	0x00, 0xf5, 0x21, 0x00


	//----- nvinfo : EIATTR_SPARSE_MMA_MASK
	.align		4
.L_53:
        /*0088*/ 	.byte	0x03, 0x50
        /*008a*/ 	.short	0x0000


	//----- nvinfo : EIATTR_MAXREG_COUNT
	.align		4
        /*008c*/ 	.byte	0x03, 0x1b
        /*008e*/ 	.short	0x00ff


	//----- nvinfo : EIATTR_MERCURY_ISA_VERSION
	.align		4
        /*0090*/ 	.byte	0x03, 0x5f
        /*0092*/ 	.short	0x0101


	//----- nvinfo : EIATTR_VRC_CTA_INIT_COUNT
	.align		4
        /*0094*/ 	.byte	0x02, 0x4a
	.zero		1
	.zero		1


	//----- nvinfo : EIATTR_EXIT_INSTR_OFFSETS
	.align		4
        /*0098*/ 	.byte	0x04, 0x1c
        /*009a*/ 	.short	(.L_55 - .L_54)


	//   ....[0]....
.L_54:
        /*009c*/ 	.word	0x000000e0


	//   ....[1]....
        /*00a0*/ 	.word	0x00000a30


	//----- nvinfo : EIATTR_CBANK_PARAM_SIZE
	.align		4
.L_55:
        /*00a4*/ 	.byte	0x03, 0x19
        /*00a6*/ 	.short	0x002c


	//----- nvinfo : EIATTR_PARAM_CBANK
	.align		4
        /*00a8*/ 	.byte	0x04, 0x0a
        /*00aa*/ 	.short	(.L_57 - .L_56)
	.align		4
.L_56:
        /*00ac*/ 	.word	index@(.nv.constant0._Z10dev_conv_xPcS_Pfiiiii)
        /*00b0*/ 	.short	0x0380
        /*00b2*/ 	.short	0x002c


	//----- nvinfo : EIATTR_SW_WAR
	.align		4
.L_57:
        /*00b4*/ 	.byte	0x04, 0x36
        /*00b6*/ 	.short	(.L_59 - .L_58)
.L_58:
        /*00b8*/ 	.word	0x00000008
.L_59:


//--------------------- .nv.callgraph             --------------------------
	.section	.nv.callgraph,"",@"SHT_CUDA_CALLGRAPH"
	.align	4
	.sectionentsize	8
	.align		4
        /*0000*/ 	.word	0x00000000
	.align		4
        /*0004*/ 	.word	0xffffffff
	.align		4
        /*0008*/ 	.word	0x00000000
	.align		4
        /*000c*/ 	.word	0xfffffffe
	.align		4
        /*0010*/ 	.word	0x00000000
	.align		4
        /*0014*/ 	.word	0xfffffffd
	.align		4
        /*0018*/ 	.word	0x00000000
	.align		4
        /*001c*/ 	.word	0xfffffffc


//--------------------- .text._Z10dev_conv_yPcS_Pfiiiii --------------------------
	.section	.text._Z10dev_conv_yPcS_Pfiiiii,"ax",@progbits
	.align	128
        .global         _Z10dev_conv_yPcS_Pfiiiii
        .type           _Z10dev_conv_yPcS_Pfiiiii,@function
        .size           _Z10dev_conv_yPcS_Pfiiiii,(.L_x_10 - _Z10dev_conv_yPcS_Pfiiiii)
        .other          _Z10dev_conv_yPcS_Pfiiiii,@"STO_CUDA_ENTRY STV_DEFAULT"
_Z10dev_conv_yPcS_Pfiiiii:
.text._Z10dev_conv_yPcS_Pfiiiii:
[----:B------:R-:W-:Y:S01]  /*0000*/  LDC R1, c[0x0][0x37c] ;  /* 0x0000df00ff017b82 */ /* 0x000fe20000000800 */
[----:B------:R-:W0:Y:S01]  /*0010*/  S2R R8, SR_CTAID.X ;  /* 0x0000000000087919 */ /* 0x000e220000002500 */
[----:B------:R-:W1:Y:S01]  /*0020*/  LDCU UR10, c[0x0][0x364] ;  /* 0x00006c80ff0a77ac */ /* 0x000e620008000800 */
[----:B------:R-:W0:Y:S01]  /*0030*/  S2R R3, SR_TID.X ;  /* 0x0000000000037919 */ /* 0x000e220000002100 */
[----:B------:R-:W0:Y:S01]  /*0040*/  LDCU UR4, c[0x0][0x360] ;  /* 0x00006c00ff0477ac */ /* 0x000e220008000800 */
[----:B------:R-:W1:Y:S01]  /*0050*/  S2R R9, SR_CTAID.Y ;  /* 0x0000000000097919 */ /* 0x000e620000002600 */
[----:B------:R-:W2:Y:S01]  /*0060*/  LDCU.64 UR6, c[0x0][0x3a0] ;  /* 0x00007400ff0677ac */ /* 0x000ea20008000a00 */
[----:B------:R-:W1:Y:S01]  /*0070*/  S2R R6, SR_TID.Y ;  /* 0x0000000000067919 */ /* 0x000e620000002200 */
[----:B--2---:R-:W-:Y:S01]  /*0080*/  USHF.R.S32.HI UR11, URZ, 0x1f, UR7 ;  /* 0x0000001fff0b7899 */ /* 0x004fe20008011407 */
[----:B0-----:R-:W-:-:S05]  /*0090*/  IMAD R8, R8, UR4, R3 ;  /* 0x0000000408087c24 */ /* 0x001fca000f8e0203 */
[----:B------:R-:W-:Y:S01]  /*00a0*/  ISETP.GE.U32.AND P0, PT, R8, UR7, PT ;  /* 0x0000000708007c0c */ /* 0x000fe2000bf06070 */
[----:B-1----:R-:W-:-:S03]  /*00b0*/  IMAD R0, R9, UR10, R6 ;  /* 0x0000000a09007c24 */ /* 0x002fc6000f8e0206 */
[----:B------:R-:W-:-:S04]  /*00c0*/  ISETP.GE.U32.AND.EX P0, PT, RZ, UR11, PT, P0 ;  /* 0x0000000bff007c0c */ /* 0x000fc8000bf06100 */
[----:B------:R-:W-:-:S13]  /*00d0*/  ISETP.GE.U32.OR P0, PT, R0, UR6, P0 ;  /* 0x0000000600007c0c */ /* 0x000fda0008706470 */
[----:B------:R-:W-:Y:S05]  /*00e0*/  @P0 EXIT ;  /* 0x000000000000094d */ /* 0x000fea0003800000 */
[----:B------:R-:W0:Y:S01]  /*00f0*/  LDCU UR7, c[0x0][0x3a8] ;  /* 0x00007500ff0777ac */ /* 0x000e220008000800 */
[----:B------:R-:W-:Y:S01]  /*0100*/  HFMA2 R26, -RZ, RZ, 0, 0 ;  /* 0x00000000ff1a7431 */ /* 0x000fe200000001ff */
[----:B------:R-:W-:Y:S01]  /*0110*/  MOV R25, RZ ;  /* 0x000000ff00197202 */ /* 0x000fe20000000f00 */
[----:B------:R-:W-:Y:S01]  /*0120*/  HFMA2 R2, -RZ, RZ, 0, 0 ;  /* 0x00000000ff027431 */ /* 0x000fe200000001ff */
[----:B------:R-:W1:Y:S01]  /*0130*/  LDCU.64 UR12, c[0x0][0x358] ;  /* 0x00006b00ff0c77ac */ /* 0x000e620008000a00 */
[----:B0-----:R-:W-:-:S09]  /*0140*/  UISETP.GT.AND UP0, UPT, UR7, URZ, UPT ;  /* 0x000000ff0700728c */ /* 0x001fd2000bf04270 */
[----:B-1----:R-:W-:Y:S05]  /*0150*/  BRA.U !UP0, `(.L_x_0) ;  /* 0x0000000908c07547 */ /* 0x002fea000b800000 */
[----:B------:R-:W0:Y:S01]  /*0160*/  LDC R3, c[0x0][0x39c] ;  /* 0x0000e700ff037b82 */ /* 0x000e220000000800 */
[----:B------:R-:W-:Y:S01]  /*0170*/  UISETP.GE.U32.AND UP0, UPT, UR7, 0x4, UPT ;  /* 0x000000040700788c */ /* 0x000fe2000bf06070 */
[----:B------:R-:W-:Y:S01]  /*0180*/  MOV R5, RZ ;  /* 0x000000ff00057202 */ /* 0x000fe20000000f00 */
[----:B------:R-:W-:Y:S01]  /*0190*/  IMAD.MOV.U32 R25, RZ, RZ, RZ ;  /* 0x000000ffff197224 */ /* 0x000fe200078e00ff */
[----:B------:R-:W-:Y:S02]  /*01a0*/  MOV R26, RZ ;  /* 0x000000ff001a7202 */ /* 0x000fe40000000f00 */
[----:B------:R-:W-:Y:S02]  /*01b0*/  MOV R2, RZ ;  /* 0x000000ff00027202 */ /* 0x000fe40000000f00 */
[----:B0-----:R-:W-:Y:S02]  /*01c0*/  SHF.R.S32.HI R4, RZ, 0x1f, R3 ;  /* 0x0000001fff047819 */ /* 0x001fe40000011403 */
[----:B------:R-:W-:Y:S05]  /*01d0*/  BRA.U !UP0, `(.L_x_1) ;  /* 0x0000000508987547 */ /* 0x000fea000b800000 */
[----:B------:R-:W-:Y:S01]  /*01e0*/  HFMA2 R7, -RZ, RZ, 0, 0 ;  /* 0x00000000ff077431 */ /* 0x000fe200000001ff */
[----:B------:R-:W0:Y:S01]  /*01f0*/  LDC.64 R18, c[0x0][0x388] ;  /* 0x0000e200ff127b82 */ /* 0x000e220000000a00 */
[----:B------:R-:W1:Y:S01]  /*0200*/  LDCU.64 UR8, c[0x0][0x390] ;  /* 0x00007200ff0877ac */ /* 0x000e620008000a00 */
[C---:B------:R-:W-:Y:S01]  /*0210*/  IADD3 R12, PT, PT, R0.reuse, 0x3, RZ ;  /* 0x00000003000c7810 */ /* 0x040fe20007ffe0ff */
[C---:B------:R-:W-:Y:S01]  /*0220*/  VIADD R14, R0.reuse, 0x1 ;  /* 0x00000001000e7836 */ /* 0x040fe20000000000 */
[----:B------:R-:W-:Y:S01]  /*0230*/  IADD3 R16, PT, PT, R0, 0x2, RZ ;  /* 0x0000000200107810 */ /* 0x000fe20007ffe0ff */
[----:B------:R-:W-:Y:S01]  /*0240*/  IMAD.WIDE.U32 R22, R8, 0x3, RZ ;  /* 0x0000000308167825 */ /* 0x000fe200078e00ff */
[----:B------:R-:W-:-:S03]  /*0250*/  UMOV UR4, URZ ;  /* 0x000000ff00047c82 */ /* 0x000fc60008000000 */
[----:B------:R-:W-:Y:S01]  /*0260*/  IMAD.WIDE.U32 R6, R9, UR10, R6 ;  /* 0x0000000a09067c25 */ /* 0x000fe2000f8e0006 */
[----:B------:R-:W-:Y:S01]  /*0270*/  IADD3 R23, PT, PT, R23, UR4, RZ ;  /* 0x0000000417177c10 */ /* 0x000fe2000fffe0ff */
[----:B------:R-:W-:Y:S02]  /*0280*/  ULOP3.LUT UR4, UR7, 0x7ffffffc, URZ, 0xc0, !UPT ;  /* 0x7ffffffc07047892 */ /* 0x000fe4000f8ec0ff */
[-C--:B------:R-:W-:Y:S02]  /*0290*/  IMAD R21, R7, R3.reuse, RZ ;  /* 0x0000000307157224 */ /* 0x080fe400078e02ff */
[C---:B------:R-:W-:Y:S01]  /*02a0*/  IMAD R11, R4.reuse, R14, RZ ;  /* 0x0000000e040b7224 */ /* 0x040fe200078e02ff */
[----:B------:R-:W-:Y:S01]  /*02b0*/  UIADD3 UR4, UPT, UPT, -UR4, URZ, URZ ;  /* 0x000000ff04047290 */ /* 0x000fe2000fffe1ff */
[----:B------:R-:W-:Y:S02]  /*02c0*/  IMAD R5, R4, R12, RZ ;  /* 0x0000000c04057224 */ /* 0x000fe400078e02ff */
[----:B------:R-:W-:Y:S01]  /*02d0*/  IMAD.WIDE.U32 R14, R14, R3, RZ ;  /* 0x000000030e0e7225 */ /* 0x000fe200078e00ff */
[----:B-1----:R-:W-:-:S03]  /*02e0*/  UIADD3 UR5, UP0, UPT, UR8, 0x8, URZ ;  /* 0x0000000808057890 */ /* 0x002fc6000ff1e0ff */
[----:B------:R-:W-:Y:S01]  /*02f0*/  IMAD R27, R4, R16, RZ ;  /* 0x00000010041b7224 */ /* 0x000fe200078e02ff */
[----:B------:R-:W-:Y:S01]  /*0300*/  IADD3 R11, PT, PT, R15, R11, RZ ;  /* 0x0000000b0f0b7210 */ /* 0x000fe20007ffe0ff */
[-C--:B------:R-:W-:Y:S01]  /*0310*/  IMAD.WIDE.U32 R12, R12, R3.reuse, RZ ;  /* 0x000000030c0c7225 */ /* 0x080fe200078e00ff */
[----:B------:R-:W-:Y:S01]  /*0320*/  UIADD3.X UR6, UPT, UPT, URZ, UR9, URZ, UP0, !UPT ;  /* 0x00000009ff067290 */ /* 0x000fe200087fe4ff */
[----:B------:R-:W-:Y:S02]  /*0330*/  MOV R10, UR5 ;  /* 0x00000005000a7c02 */ /* 0x000fe40008000f00 */
[----:B------:R-:W-:Y:S01]  /*0340*/  IMAD.WIDE.U32 R16, R16, R3, RZ ;  /* 0x0000000310107225 */ /* 0x000fe200078e00ff */
[----:B------:R-:W-:-:S03]  /*0350*/  IADD3 R5, PT, PT, R13, R5, RZ ;  /* 0x000000050d057210 */ /* 0x000fc60007ffe0ff */
[C---:B------:R-:W-:Y:S01]  /*0360*/  IMAD R21, R6.reuse, R4, R21 ;  /* 0x0000000406157224 */ /* 0x040fe200078e0215 */
[----:B------:R-:W-:Y:S01]  /*0370*/  IADD3 R20, PT, PT, R17, R27, RZ ;  /* 0x0000001b11147210 */ /* 0x000fe20007ffe0ff */
[----:B------:R-:W-:-:S04]  /*0380*/  IMAD.WIDE.U32 R6, R6, R3, RZ ;  /* 0x0000000306067225 */ /* 0x000fc800078e00ff */
[----:B0-----:R-:W-:Y:S01]  /*0390*/  IMAD.WIDE.U32 R14, R14, 0x3, R18 ;  /* 0x000000030e0e7825 */ /* 0x001fe200078e0012 */
[----:B------:R-:W-:-:S03]  /*03a0*/  IADD3 R21, PT, PT, R7, R21, RZ ;  /* 0x0000001507157210 */ /* 0x000fc60007ffe0ff */
[----:B------:R-:W-:Y:S01]  /*03b0*/  IMAD R7, R11, 0x3, RZ ;  /* 0x000000030b077824 */ /* 0x000fe200078e02ff */
[----:B------:R-:W-:Y:S01]  /*03c0*/  MOV R11, UR6 ;  /* 0x00000006000b7c02 */ /* 0x000fe20008000f00 */
[----:B------:R-:W-:-:S04]  /*03d0*/  IMAD.WIDE.U32 R12, R12, 0x3, R18 ;  /* 0x000000030c0c7825 */ /* 0x000fc800078e0012 */
[----:B------:R-:W-:-:S04]  /*03e0*/  IMAD.WIDE.U32 R16, R16, 0x3, R18 ;  /* 0x0000000310107825 */ /* 0x000fc800078e0012 */
[----:B------:R-:W-:Y:S02]  /*03f0*/  IMAD R5, R5, 0x3, RZ ;  /* 0x0000000305057824 */ /* 0x000fe400078e02ff */
[----:B------:R-:W-:Y:S02]  /*0400*/  IMAD R27, R20, 0x3, RZ ;  /* 0x00000003141b7824 */ /* 0x000fe400078e02ff */
[----:B------:R-:W-:Y:S01]  /*0410*/  IMAD.WIDE.U32 R18, R6, 0x3, R18 ;  /* 0x0000000306127825 */ /* 0x000fe200078e0012 */
[----:B------:R-:W-:Y:S02]  /*0420*/  IADD3 R6, PT, PT, R15, R7, RZ ;  /* 0x000000070f067210 */ /* 0x000fe40007ffe0ff */
[----:B------:R-:W-:Y:S01]  /*0430*/  IADD3 R5, PT, PT, R13, R5, RZ ;  /* 0x000000050d057210 */ /* 0x000fe20007ffe0ff */
[----:B------:R-:W-:Y:S01]  /*0440*/  IMAD R21, R21, 0x3, RZ ;  /* 0x0000000315157824 */ /* 0x000fe200078e02ff */
[----:B------:R-:W-:Y:S01]  /*0450*/  IADD3 R7, PT, PT, R17, R27, RZ ;  /* 0x0000001b11077210 */ /* 0x000fe20007ffe0ff */
[----:B------:R-:W-:-:S02]  /*0460*/  IMAD.MOV.U32 R26, RZ, RZ, RZ ;  /* 0x000000ffff1a7224 */ /* 0x000fc400078e00ff */
[----:B------:R-:W-:-:S07]  /*0470*/  IMAD.IADD R24, R19, 0x1, R21 ;  /* 0x0000000113187824 */ /* 0x000fce00078e0215 */
.L_x_2:
[----:B------:R-:W-:Y:S01]  /*0480*/  IADD3 R20, P0, PT, R22, R18, RZ ;  /* 0x0000001216147210 */ /* 0x000fe20007f1e0ff */
[----:B------:R-:W2:Y:S03]  /*0490*/  LDG.E R28, desc[UR12][R10.64+-0x8] ;  /* 0xfffff80c0a1c7981 */ /* 0x000ea6000c1e1900 */
[----:B------:R-:W-:-:S05]  /*04a0*/  IADD3.X R21, PT, PT, R23, R24, RZ, P0, !PT ;  /* 0x0000001817157210 */ /* 0x000fca00007fe4ff */
[----:B------:R-:W3:Y:S04]  /*04b0*/  LDG.E.U8 R27, desc[UR12][R20.64] ;  /* 0x0000000c141b7981 */ /* 0x000ee8000c1e1100 */
[----:B------:R-:W4:Y:S01]  /*04c0*/  LDG.E.U8 R29, desc[UR12][R20.64+0x2] ;  /* 0x0000020c141d7981 */ /* 0x000f22000c1e1100 */
[----:B---3--:R-:W-:-:S05]  /*04d0*/  I2FP.F32.U32 R27, R27 ;  /* 0x0000001b001b7245 */ /* 0x008fca0000201000 */
[----:B--2---:R-:W-:Y:S02]  /*04e0*/  FFMA R2, R27, R28, R2 ;  /* 0x0000001c1b027223 */ /* 0x004fe40000000002 */
[----:B------:R-:W2:Y:S01]  /*04f0*/  LDG.E.U8 R27, desc[UR12][R20.64+0x1] ;  /* 0x0000010c141b7981 */ /* 0x000ea2000c1e1100 */
[----:B----4-:R-:W-:-:S05]  /*0500*/  I2FP.F32.U32 R29, R29 ;  /* 0x0000001d001d7245 */ /* 0x010fca0000201000 */
[----:B------:R-:W-:Y:S01]  /*0510*/  FFMA R26, R28, R29, R26 ;  /* 0x0000001d1c1a7223 */ /* 0x000fe2000000001a */
[----:B--2---:R-:W-:-:S05]  /*0520*/  I2FP.F32.U32 R27, R27 ;  /* 0x0000001b001b7245 */ /* 0x004fca0000201000 */
[----:B------:R-:W-:Y:S01]  /*0530*/  FFMA R25, R28, R27, R25 ;  /* 0x0000001b1c197223 */ /* 0x000fe20000000019 */
[----:B------:R-:W-:Y:S01]  /*0540*/  IADD3 R28, P0, PT, R22, R14, RZ ;  /* 0x0000000e161c7210 */ /* 0x000fe20007f1e0ff */
[----:B------:R-:W2:Y:S03]  /*0550*/  LDG.E R27, desc[UR12][R10.64+-0x4] ;  /* 0xfffffc0c0a1b7981 */ /* 0x000ea6000c1e1900 */
[----:B------:R-:W-:-:S05]  /*0560*/  IADD3.X R29, PT, PT, R23, R6, RZ, P0, !PT ;  /* 0x00000006171d7210 */ /* 0x000fca00007fe4ff */
[----:B------:R-:W3:Y:S02]  /*0570*/  LDG.E.U8 R20, desc[UR12][R28.64] ;  /* 0x0000000c1c147981 */ /* 0x000ee4000c1e1100 */
[----:B---3--:R-:W-:Y:S02]  /*0580*/  I2FP.F32.U32 R21, R20 ;  /* 0x0000001400157245 */ /* 0x008fe40000201000 */
[----:B------:R-:W3:Y:S03]  /*0590*/  LDG.E.U8 R20, desc[UR12][R28.64+0x1] ;  /* 0x0000010c1c147981 */ /* 0x000ee6000c1e1100 */
[----:B--2---:R-:W-:Y:S02]  /*05a0*/  FFMA R2, R21, R27, R2 ;  /* 0x0000001b15027223 */ /* 0x004fe40000000002 */
[----:B------:R-:W2:Y:S01]  /*05b0*/  LDG.E.U8 R21, desc[UR12][R28.64+0x2] ;  /* 0x0000020c1c157981 */ /* 0x000ea2000c1e1100 */
[----:B---3--:R-:W-:-:S02]  /*05c0*/  I2FP.F32.U32 R20, R20 ;  /* 0x0000001400147245 */ /* 0x008fc40000201000 */
[----:B--2---:R-:W-:-:S03]  /*05d0*/  I2FP.F32.U32 R21, R21 ;  /* 0x0000001500157245 */ /* 0x004fc60000201000 */
[C---:B------:R-:W-:Y:S02]  /*05e0*/  FFMA R25, R27.reuse, R20, R25 ;  /* 0x000000141b197223 */ /* 0x040fe40000000019 */
        /* <DEDUP_REMOVED lines=20> */
[----:B------:R0:W2:Y:S01]  /*0730*/  LDG.E.U8 R27, desc[UR12][R20.64+0x2] ;  /* 0x0000020c141b7981 */ /* 0x0000a2000c1e1100 */
[----:B------:R-:W-:-:S04]  /*0740*/  UIADD3 UR4, UPT, UPT, UR4, 0x4, URZ ;  /* 0x0000000404047890 */ /* 0x000fc8000fffe0ff */
[----:B------:R-:W-:Y:S01]  /*0750*/  UISETP.NE.AND UP0, UPT, UR4, URZ, UPT ;  /* 0x000000ff0400728c */ /* 0x000fe2000bf05270 */
[----:B0-----:R-:W-:Y:S01]  /*0760*/  MOV R20, R22 ;  /* 0x0000001600147202 */ /* 0x001fe20000000f00 */
[----:B------:R-:W-:Y:S01]  /*0770*/  IMAD.MOV.U32 R21, RZ, RZ, R23 ;  /* 0x000000ffff157224 */ /* 0x000fe200078e0017 */
[----:B------:R-:W-:-:S03]  /*0780*/  IADD3 R10, P0, PT, R10, 0x10, RZ ;  /* 0x000000100a0a7810 */ /* 0x000fc60007f1e0ff */
[----:B------:R-:W-:Y:S01]  /*0790*/  IMAD.WIDE.U32 R22, R3, 0xc, R20 ;  /* 0x0000000c03167825 */ /* 0x000fe200078e0014 */
[----:B------:R-:W-:Y:S02]  /*07a0*/  IADD3.X R11, PT, PT, RZ, R11, RZ, P0, !PT ;  /* 0x0000000bff0b7210 */ /* 0x000fe400007fe4ff */
[----:B---3--:R-:W-:Y:S02]  /*07b0*/  I2FP.F32.U32 R26, R26 ;  /* 0x0000001a001a7245 */ /* 0x008fe40000201000 */
[----:B--2---:R-:W-:-:S03]  /*07c0*/  I2FP.F32.U32 R27, R27 ;  /* 0x0000001b001b7245 */ /* 0x004fc60000201000 */
[C---:B------:R-:W-:Y:S02]  /*07d0*/  FFMA R25, R29.reuse, R26, R25 ;  /* 0x0000001a1d197223 */ /* 0x040fe40000000019 */
[----:B------:R-:W-:Y:S01]  /*07e0*/  FFMA R26, R29, R27, R28 ;  /* 0x0000001b1d1a7223 */ /* 0x000fe2000000001c */
[----:B------:R-:W-:-:S05]  /*07f0*/  IMAD R27, R4, 0xc, RZ ;  /* 0x0000000c041b7824 */ /* 0x000fca00078e02ff */
[----:B------:R-:W-:Y:S01]  /*0800*/  IADD3 R23, PT, PT, R23, R27, RZ ;  /* 0x0000001b17177210 */ /* 0x000fe20007ffe0ff */
[----:B------:R-:W-:Y:S06]  /*0810*/  BRA.U UP0, `(.L_x_2) ;  /* 0xfffffffd00187547 */ /* 0x000fec000b83ffff */
[----:B------:R-:W-:-:S06]  /*0820*/  ULOP3.LUT UR4, UR7, 0x7ffffffc, URZ, 0xc0, !UPT ;  /* 0x7ffffffc07047892 */ /* 0x000fcc000f8ec0ff */
[----:B------:R-:W-:-:S07]  /*0830*/  MOV R5, UR4 ;  /* 0x0000000400057c02 */ /* 0x000fce0008000f00 */
.L_x_1:
[----:B------:R-:W-:-:S04]  /*0840*/  ULOP3.LUT UR5, UR7, 0x3, URZ, 0xc0, !UPT ;  /* 0x0000000307057892 */ /* 0x000fc8000f8ec0ff */
[----:B------:R-:W-:-:S09]  /*0850*/  UISETP.NE.AND UP0, UPT, UR5, URZ, UPT ;  /* 0x000000ff0500728c */ /* 0x000fd2000bf05270 */
[----:B------:R-:W-:Y:S05]  /*0860*/  BRA.U !UP0, `(.L_x_0) ;  /* 0x0000000108fc7547 */ /* 0x000fea000b800000 */
[----:B------:R-:W-:Y:S02]  /*0870*/  UISETP.NE.AND UP0, UPT, UR5, 0x1, UPT ;  /* 0x000000010500788c */ /* 0x000fe4000bf05270 */
[----:B------:R-:W-:-:S04]  /*0880*/  ULOP3.LUT UR4, UR7, 0x1, URZ, 0xc0, !UPT ;  /* 0x0000000107047892 */ /* 0x000fc8000f8ec0ff */
[----:B------:R-:W-:-:S03]  /*0890*/  UISETP.NE.U32.AND UP1, UPT, UR4, 0x1, UPT ;  /* 0x000000010400788c */ /* 0x000fc6000bf25070 */
[----:B------:R-:W-:Y:S08]  /*08a0*/  BRA.U !UP0, `(.L_x_3) ;  /* 0x0000000108947547 */ /* 0x000ff0000b800000 */
[----:B------:R-:W0:Y:S01]  /*08b0*/  LDC.64 R12, c[0x0][0x388] ;  /* 0x0000e200ff0c7b82 */ /* 0x000e220000000a00 */
[----:B------:R-:W-:Y:S02]  /*08c0*/  IADD3 R15, PT, PT, R0, R5, RZ ;  /* 0x00000005000f7210 */ /* 0x000fe40007ffe0ff */
[----:B------:R-:W-:-:S03]  /*08d0*/  MOV R9, RZ ;  /* 0x000000ff00097202 */ /* 0x000fc60000000f00 */
[C---:B------:R-:W-:Y:S02]  /*08e0*/  VIADD R17, R15.reuse, 0x1 ;  /* 0x000000010f117836 */ /* 0x040fe40000000000 */
[----:B------:R-:W1:Y:S01]  /*08f0*/  LDC.64 R10, c[0x0][0x390] ;  /* 0x0000e400ff0a7b82 */ /* 0x000e620000000a00 */
[----:B------:R-:W-:-:S04]  /*0900*/  IMAD.WIDE.U32 R6, R15, R3, R8 ;  /* 0x000000030f067225 */ /* 0x000fc800078e0008 */
[----:B------:R-:W-:Y:S02]  /*0910*/  IMAD R16, R15, R4, R7 ;  /* 0x000000040f107224 */ /* 0x000fe400078e0207 */
[----:B------:R-:W-:-:S04]  /*0920*/  IMAD.WIDE.U32 R14, R17, R3, R8 ;  /* 0x00000003110e7225 */ /* 0x000fc800078e0008 */
[----:B------:R-:W-:Y:S02]  /*0930*/  IMAD R19, R16, 0x3, RZ ;  /* 0x0000000310137824 */ /* 0x000fe400078e02ff */
[----:B------:R-:W-:Y:S02]  /*0940*/  IMAD R17, R17, R4, R15 ;  /* 0x0000000411117224 */ /* 0x000fe400078e020f */
[----:B0-----:R-:W-:-:S04]  /*0950*/  IMAD.WIDE.U32 R6, R6, 0x3, R12 ;  /* 0x0000000306067825 */ /* 0x001fc800078e000c */
[----:B------:R-:W-:Y:S01]  /*0960*/  IMAD.WIDE.U32 R12, R14, 0x3, R12 ;  /* 0x000000030e0c7825 */ /* 0x000fe200078e000c */
[----:B------:R-:W-:-:S03]  /*0970*/  IADD3 R7, PT, PT, R7, R19, RZ ;  /* 0x0000001307077210 */ /* 0x000fc60007ffe0ff */
[----:B------:R-:W-:Y:S02]  /*0980*/  IMAD R17, R17, 0x3, RZ ;  /* 0x0000000311117824 */ /* 0x000fe400078e02ff */
[----:B-1----:R-:W-:Y:S01]  /*0990*/  IMAD.WIDE.U32 R10, R5, 0x4, R10 ;  /* 0x00000004050a7825 */ /* 0x002fe200078e000a */
[----:B------:R-:W2:Y:S02]  /*09a0*/  LDG.E.U8 R14, desc[UR12][R6.64] ;  /* 0x0000000c060e7981 */ /* 0x000ea4000c1e1100 */
[----:B------:R-:W-:Y:S02]  /*09b0*/  IADD3 R13, PT, PT, R13, R17, RZ ;  /* 0x000000110d0d7210 */ /* 0x000fe40007ffe0ff */
[----:B------:R-:W3:Y:S04]  /*09c0*/  LDG.E.U8 R16, desc[UR12][R6.64+0x1] ;  /* 0x0000010c06107981 */ /* 0x000ee8000c1e1100 */
[----:B------:R-:W4:Y:S04]  /*09d0*/  LDG.E.U8 R18, desc[UR12][R6.64+0x2] ;  /* 0x0000020c06127981 */ /* 0x000f28000c1e1100 */
[----:B------:R-:W5:Y:S04]  /*09e0*/  LDG.E.U8 R19, desc[UR12][R12.64] ;  /* 0x0000000c0c137981 */ /* 0x000f68000c1e1100 */
[----:B------:R-:W5:Y:S04]  /*09f0*/  LDG.E.U8 R20, desc[UR12][R12.64+0x1] ;  /* 0x0000010c0c147981 */ /* 0x000f68000c1e1100 */
[----:B------:R-:W5:Y:S04]  /*0a00*/  LDG.E.U8 R22, desc[UR12][R12.64+0x2] ;  /* 0x0000020c0c167981 */ /* 0x000f68000c1e1100 */
[----:B------:R-:W5:Y:S04]  /*0a10*/  LDG.E R15, desc[UR12][R10.64] ;  /* 0x0000000c0a0f7981 */ /* 0x000f68000c1e1900 */
[----:B------:R-:W5:Y:S01]  /*0a20*/  LDG.E R21, desc[UR12][R10.64+0x4] ;  /* 0x0000040c0a157981 */ /* 0x000f62000c1e1900 */
[----:B------:R-:W-:-:S02]  /*0a30*/  IADD3 R5, PT, PT, R5, 0x2, RZ ;  /* 0x0000000205057810 */ /* 0x000fc40007ffe0ff */
[----:B--2---:R-:W-:Y:S02]  /*0a40*/  I2FP.F32.U32 R17, R14 ;  /* 0x0000000e00117245 */ /* 0x004fe40000201000 */
[----:B---3--:R-:W-:Y:S02]  /*0a50*/  I2FP.F32.U32 R16, R16 ;  /* 0x0000001000107245 */ /* 0x008fe40000201000 */
[----:B----4-:R-:W-:Y:S02]  /*0a60*/  I2FP.F32.U32 R18, R18 ;  /* 0x0000001200127245 */ /* 0x010fe40000201000 */
[----:B-----5:R-:W-:Y:S02]  /*0a70*/  I2FP.F32.U32 R19, R19 ;  /* 0x0000001300137245 */ /* 0x020fe40000201000 */
[----:B------:R-:W-:Y:S02]  /*0a80*/  I2FP.F32.U32 R20, R20 ;  /* 0x0000001400147245 */ /* 0x000fe40000201000 */
[----:B------:R-:W-:Y:S01]  /*0a90*/  I2FP.F32.U32 R7, R22 ;  /* 0x0000001600077245 */ /* 0x000fe20000201000 */
[----:B------:R-:W-:Y:S01]  /*0aa0*/  FFMA R2, R17, R15, R2 ;  /* 0x0000000f11027223 */ /* 0x000fe20000000002 */
[C---:B------:R-:W-:Y:S01]  /*0ab0*/  FFMA R16, R15.reuse, R16, R25 ;  /* 0x000000100f107223 */ /* 0x040fe20000000019 */
[----:B------:R-:W-:-:S02]  /*0ac0*/  FFMA R18, R15, R18, R26 ;  /* 0x000000120f127223 */ /* 0x000fc4000000001a */
[----:B------:R-:W-:Y:S01]  /*0ad0*/  FFMA R2, R19, R21, R2 ;  /* 0x0000001513027223 */ /* 0x000fe20000000002 */
[C---:B------:R-:W-:Y:S01]  /*0ae0*/  FFMA R25, R21.reuse, R20, R16 ;  /* 0x0000001415197223 */ /* 0x040fe20000000010 */
[----:B------:R-:W-:-:S07]  /*0af0*/  FFMA R26, R21, R7, R18 ;  /* 0x00000007151a7223 */ /* 0x000fce0000000012 */
.L_x_3:
[----:B------:R-:W-:Y:S05]  /*0b00*/  BRA.U UP1, `(.L_x_0) ;  /* 0x0000000101547547 */ /* 0x000fea000b800000 */
[----:B------:R-:W0:Y:S01]  /*0b10*/  LDC.64 R12, c[0x0][0x388] ;  /* 0x0000e200ff0c7b82 */ /* 0x000e220000000a00 */
[----:B------:R-:W-:Y:S01]  /*0b20*/  IADD3 R15, PT, PT, R0, R5, RZ ;  /* 0x00000005000f7210 */ /* 0x000fe20007ffe0ff */
[----:B------:R-:W-:Y:S01]  /*0b30*/  IMAD.MOV.U32 R11, RZ, RZ, RZ ;  /* 0x000000ffff0b7224 */ /* 0x000fe200078e00ff */
[----:B------:R-:W-:-:S05]  /*0b40*/  MOV R10, R8 ;  /* 0x00000008000a7202 */ /* 0x000fca0000000f00 */
[----:B------:R-:W1:Y:S01]  /*0b50*/  LDC.64 R6, c[0x0][0x390] ;  /* 0x0000e400ff067b82 */ /* 0x000e620000000a00 */
[----:B------:R-:W-:-:S04]  /*0b60*/  IMAD.WIDE.U32 R10, R15, R3, R10 ;  /* 0x000000030f0a7225 */ /* 0x000fc800078e000a */
[----:B------:R-:W-:-:S04]  /*0b70*/  IMAD R4, R15, R4, R11 ;  /* 0x000000040f047224 */ /* 0x000fc800078e020b */
[----:B------:R-:W-:Y:S02]  /*0b80*/  IMAD R3, R4, 0x3, RZ ;  /* 0x0000000304037824 */ /* 0x000fe400078e02ff */
[----:B0-----:R-:W-:-:S05]  /*0b90*/  IMAD.WIDE.U32 R10, R10, 0x3, R12 ;  /* 0x000000030a0a7825 */ /* 0x001fca00078e000c */
[----:B------:R-:W-:Y:S01]  /*0ba0*/  IADD3 R11, PT, PT, R11, R3, RZ ;  /* 0x000000030b0b7210 */ /* 0x000fe20007ffe0ff */
[----:B-1----:R-:W-:-:S04]  /*0bb0*/  IMAD.WIDE.U32 R6, R5, 0x4, R6 ;  /* 0x0000000405067825 */ /* 0x002fc800078e0006 */
[----:B------:R-:W2:Y:S04]  /*0bc0*/  LDG.E.U8 R3, desc[UR12][R10.64] ;  /* 0x0000000c0a037981 */ /* 0x000ea8000c1e1100 */
[----:B------:R-:W3:Y:S04]  /*0bd0*/  LDG.E.U8 R4, desc[UR12][R10.64+0x1] ;  /* 0x0000010c0a047981 */ /* 0x000ee8000c1e1100 */
[----:B------:R-:W4:Y:S04]  /*0be0*/  LDG.E.U8 R5, desc[UR12][R10.64+0x2] ;  /* 0x0000020c0a057981 */ /* 0x000f28000c1e1100 */
[----:B------:R-:W5:Y:S01]  /*0bf0*/  LDG.E R6, desc[UR12][R6.64] ;  /* 0x0000000c06067981 */ /* 0x000f62000c1e1900 */
[----:B--2---:R-:W-:-:S02]  /*0c00*/  I2FP.F32.U32 R3, R3 ;  /* 0x0000000300037245 */ /* 0x004fc40000201000 */
[----:B---3--:R-:W-:Y:S02]  /*0c10*/  I2FP.F32.U32 R4, R4 ;  /* 0x0000000400047245 */ /* 0x008fe40000201000 */
[----:B----4-:R-:W-:Y:S01]  /*0c20*/  I2FP.F32.U32 R5, R5 ;  /* 0x0000000500057245 */ /* 0x010fe20000201000 */
[----:B-----5:R-:W-:Y:S02]  /*0c30*/  FFMA R2, R3, R6, R2 ;  /* 0x0000000603027223 */ /* 0x020fe40000000002 */
[C---:B------:R-:W-:Y:S02]  /*0c40*/  FFMA R25, R6.reuse, R4, R25 ;  /* 0x0000000406197223 */ /* 0x040fe40000000019 */
[----:B------:R-:W-:-:S07]  /*0c50*/  FFMA R26, R6, R5, R26 ;  /* 0x00000005061a7223 */ /* 0x000fce000000001a */
.L_x_0:
[----:B------:R-:W0:Y:S01]  /*0c60*/  LDCU UR4, c[0x0][0x3a4] ;  /* 0x00007480ff0477ac */ /* 0x000e220008000800 */
[----:B------:R-:W1:Y:S01]  /*0c70*/  LDC.64 R6, c[0x0][0x380] ;  /* 0x0000e000ff067b82 */ /* 0x000e620000000a00 */
[----:B------:R-:W-:Y:S01]  /*0c80*/  MOV R4, R8 ;  /* 0x0000000800047202 */ /* 0x000fe20000000f00 */
[C---:B------:R-:W-:Y:S01]  /*0c90*/  IMAD R9, R0.reuse, UR11, RZ ;  /* 0x0000000b00097c24 */ /* 0x040fe2000f8e02ff */
[----:B------:R-:W-:Y:S01]  /*0ca0*/  MOV R5, RZ ;  /* 0x000000ff00057202 */ /* 0x000fe20000000f00 */
[----:B------:R-:W2:Y:S08]  /*0cb0*/  F2I.TRUNC.NTZ R3, R2 ;  /* 0x0000000200037305 */ /* 0x000eb0000020f100 */
[----:B------:R-:W3:Y:S01]  /*0cc0*/  F2I.TRUNC.NTZ R25, R25 ;  /* 0x0000001900197305 */ /* 0x000ee2000020f100 */
[----:B0-----:R-:W-:-:S05]  /*0cd0*/  IMAD.WIDE.U32 R4, R0, UR4, R4 ;  /* 0x0000000400047c25 */ /* 0x001fca000f8e0004 */
[----:B------:R-:W-:Y:S02]  /*0ce0*/  IADD3 R0, PT, PT, R5, R9, RZ ;  /* 0x0000000905007210 */ /* 0x000fe40007ffe0ff */
[----:B------:R-:W0:Y:S01]  /*0cf0*/  F2I.TRUNC.NTZ R9, R26 ;  /* 0x0000001a00097305 */ /* 0x000e22000020f100 */
[----:B-1----:R-:W-:-:S04]  /*0d00*/  IMAD.WIDE.U32 R4, R4, 0x3, R6 ;  /* 0x0000000304047825 */ /* 0x002fc800078e0006 */
[----:B------:R-:W-:-:S05]  /*0d10*/  IMAD R7, R0, 0x3, RZ ;  /* 0x0000000300077824 */ /* 0x000fca00078e02ff */
[----:B------:R-:W-:-:S05]  /*0d20*/  IADD3 R5, PT, PT, R5, R7, RZ ;  /* 0x0000000705057210 */ /* 0x000fca0007ffe0ff */
[----:B--2---:R-:W-:Y:S04]  /*0d30*/  STG.E.U8 desc[UR12][R4.64], R3 ;  /* 0x0000000304007986 */ /* 0x004fe8000c10110c */
[----:B---3--:R-:W-:Y:S04]  /*0d40*/  STG.E.U8 desc[UR12][R4.64+0x1], R25 ;  /* 0x0000011904007986 */ /* 0x008fe8000c10110c */
[----:B0-----:R-:W-:Y:S01]  /*0d50*/  STG.E.U8 desc[UR12][R4.64+0x2], R9 ;  /* 0x0000020904007986 */ /* 0x001fe2000c10110c */
[----:B------:R-:W-:Y:S05]  /*0d60*/  EXIT ;  /* 0x000000000000794d */ /* 0x000fea0003800000 */
.L_x_4:
[----:B------:R-:W-:-:S00]  /*0d70*/  BRA `(.L_x_4) ;  /* 0xfffffffc00fc7947 */ /* 0x000fc0000383ffff */
[----:B------:R-:W-:-:S00]  /*0d80*/  NOP ;  /* 0x0000000000007918 */ /* 0x000fc00000000000 */
[----:B------:R-:W-:-:S00]  /*0d90*/  NOP ;  /* 0x0000000000007918 */ /* 0x000fc00000000000 */
[----:B------:R-:W-:-:S00]  /*0da0*/  NOP ;  /* 0x0000000000007918 */ /* 0x000fc00000000000 */
[----:B------:R-:W-:-:S00]  /*0db0*/  NOP ;  /* 0x0000000000007918 */ /* 0x000fc00000000000 */
[----:B------:R-:W-:-:S00]  /*0dc0*/  NOP ;  /* 0x0000000000007918 */ /* 0x000fc00000000000 */
[----:B------:R-:W-:-:S00]  /*0dd0*/  NOP ;  /* 0x0000000000007918 */ /* 0x000fc00000000000 */
[----:B------:R-:W-:-:S00]  /*0de0*/  NOP ;  /* 0x0000000000007918 */ /* 0x000fc00000000000 */
[----:B------:R-:W-:-:S00]  /*0df0*/  NOP ;  /* 0x0000000000007918 */ /* 0x000fc00000000000 */
.L_x_10:


//--------------------- .text._Z10dev_conv_xPcS_Pfiiiii --------------------------
	.section	.text._Z10dev_conv_xPcS_Pfiiiii,"ax",@progbits
	.align	128
        .global         _Z10dev_conv_xPcS_Pfiiiii
        .type           _Z10dev_conv_xPcS_Pfiiiii,@function
        .size           _Z10dev_conv_xPcS_Pfiiiii,(.L_x_11 - _Z10dev_conv_xPcS_Pfiiiii)
        .other          _Z10dev_conv_xPcS_Pfiiiii,@"STO_CUDA_ENTRY STV_DEFAULT"
_Z10dev_conv_xPcS_Pfiiiii:
.text._Z10dev_conv_xPcS_Pfiiiii:
        /* <DEDUP_REMOVED lines=17> */
[----:B------:R-:W-:Y:S01]  /*0110*/  CS2R R20, SRZ ;  /* 0x0000000000147805 */ /* 0x000fe2000001ff00 */
[----:B------:R-:W1:Y:S01]  /*0120*/  LDCU.64 UR10, c[0x0][0x358] ;  /* 0x00006b00ff0a77ac */ /* 0x000e620008000a00 */
[----:B0-----:R-:W-:-:S09]  /*0130*/  UISETP.GT.AND UP0, UPT, UR6, URZ, UPT ;  /* 0x000000ff0600728c */ /* 0x001fd2000bf04270 */
[----:B-1----:R-:W-:Y:S05]  /*0140*/  BRA.U !UP0, `(.L_x_5) ;  /* 0x0000000908007547 */ /* 0x002fea000b800000 */
[----:B------:R-:W0:Y:S01]  /*0150*/  LDCU UR5, c[0x0][0x39c] ;  /* 0x00007380ff0577ac */ /* 0x000e220008000800 */
[----:B------:R-:W-:Y:S01]  /*0160*/  MOV R3, RZ ;  /* 0x000000ff00037202 */ /* 0x000fe20000000f00 */
[----:B------:R-:W-:Y:S01]  /*0170*/  IMAD.MOV.U32 R13, RZ, RZ, RZ ;  /* 0x000000ffff0d7224 */ /* 0x000fe200078e00ff */
[----:B------:R-:W-:Y:S01]  /*0180*/  CS2R R20, SRZ ;  /* 0x0000000000147805 */ /* 0x000fe2000001ff00 */
[----:B------:R-:W-:Y:S01]  /*0190*/  UISETP.GE.U32.AND UP1, UPT, UR6, 0x4, UPT ;  /* 0x000000040600788c */ /* 0x000fe2000bf26070 */
[----:B------:R-:W-:Y:S01]  /*01a0*/  MOV R22, RZ ;  /* 0x000000ff00167202 */ /* 0x000fe20000000f00 */
[----:B------:R-:W-:-:S04]  /*01b0*/  ULOP3.LUT UR7, UR6, 0x3, URZ, 0xc0, !UPT ;  /* 0x0000000306077892 */ /* 0x000fc8000f8ec0ff */
[----:B------:R-:W-:Y:S02]  /*01c0*/  UISETP.NE.AND UP0, UPT, UR7, URZ, UPT ;  /* 0x000000ff0700728c */ /* 0x000fe4000bf05270 */
[----:B0-----:R-:W-:Y:S02]  /*01d0*/  USHF.R.S32.HI UR4, URZ, 0x1f, UR5 ;  /* 0x0000001fff047899 */ /* 0x001fe40008011405 */
[----:B------:R-:W-:-:S04]  /*01e0*/  IMAD.WIDE.U32 R6, R11, UR5, R2 ;  /* 0x000000050b067c25 */ /* 0x000fc8000f8e0002 */
[----:B------:R-:W-:-:S04]  /*01f0*/  IMAD R5, R11, UR4, RZ ;  /* 0x000000040b057c24 */ /* 0x000fc8000f8e02ff */
[----:B------:R-:W-:Y:S01]  /*0200*/  IMAD.IADD R0, R7, 0x1, R5 ;  /* 0x0000000107007824 */ /* 0x000fe200078e0205 */
[----:B------:R-:W-:Y:S06]  /*0210*/  BRA.U !UP1, `(.L_x_6) ;  /* 0x0000000109f87547 */ /* 0x000fec000b800000 */
[----:B------:R-:W0:Y:S01]  /*0220*/  LDC.64 R4, c[0x0][0x388] ;  /* 0x0000e200ff047b82 */ /* 0x000e220000000a00 */
[----:B------:R-:W1:Y:S01]  /*0230*/  LDCU.64 UR4, c[0x0][0x390] ;  /* 0x00007200ff0477ac */ /* 0x000e620008000a00 */
[----:B------:R-:W-:Y:S02]  /*0240*/  IMAD R9, R0, 0x3, RZ ;  /* 0x0000000300097824 */ /* 0x000fe400078e02ff */
[----:B------:R-:W-:Y:S01]  /*0250*/  IMAD.MOV.U32 R20, RZ, RZ, RZ ;  /* 0x000000ffff147224 */ /* 0x000fe200078e00ff */
[----:B------:R-:W-:-:S04]  /*0260*/  ULOP3.LUT UR8, UR6, 0x7ffffffc, URZ, 0xc0, !UPT ;  /* 0x7ffffffc06087892 */ /* 0x000fc8000f8ec0ff */
[----:B------:R-:W-:Y:S02]  /*0270*/  UIADD3 UR9, UPT, UPT, -UR8, URZ, URZ ;  /* 0x000000ff08097290 */ /* 0x000fe4000fffe1ff */
[----:B------:R-:W-:Y:S01]  /*0280*/  MOV R13, UR8 ;  /* 0x00000008000d7c02 */ /* 0x000fe20008000f00 */
[----:B-1----:R-:W-:-:S04]  /*0290*/  UIADD3 UR4, UP1, UPT, UR4, 0x8, URZ ;  /* 0x0000000804047890 */ /* 0x002fc8000ff3e0ff */
[----:B------:R-:W-:Y:S01]  /*02a0*/  UIADD3.X UR5, UPT, UPT, URZ, UR5, URZ, UP1, !UPT ;  /* 0x00000005ff057290 */ /* 0x000fe20008ffe4ff */
[----:B0-----:R-:W-:Y:S01]  /*02b0*/  IMAD.WIDE.U32 R4, R6, 0x3, R4 ;  /* 0x0000000306047825 */ /* 0x001fe200078e0004 */
[----:B------:R-:W-:Y:S02]  /*02c0*/  MOV R8, UR4 ;  /* 0x0000000400087c02 */ /* 0x000fe40008000f00 */
[----:B------:R-:W-:-:S04]  /*02d0*/  IADD3 R17, P0, PT, R4, 0x5, RZ ;  /* 0x0000000504117810 */ /* 0x000fc80007f1e0ff */
[----:B------:R-:W-:Y:S01]  /*02e0*/  IADD3.X R5, PT, PT, R5, R9, RZ, P0, !PT ;  /* 0x0000000905057210 */ /* 0x000fe200007fe4ff */
[----:B------:R-:W-:-:S08]  /*02f0*/  IMAD.U32 R9, RZ, RZ, UR5 ;  /* 0x00000005ff097e24 */ /* 0x000fd0000f8e00ff */
.L_x_7:
[----:B------:R-:W-:Y:S01]  /*0300*/  MOV R4, R17 ;  /* 0x0000001100047202 */ /* 0x000fe20000000f00 */
[----:B------:R-:W2:Y:S04]  /*0310*/  LDG.E R24, desc[UR10][R8.64+-0x8] ;  /* 0xfffff80a08187981 */ /* 0x000ea8000c1e1900 */
[----:B------:R-:W3:Y:S04]  /*0320*/  LDG.E.U8 R23, desc[UR10][R4.64+-0x4] ;  /* 0xfffffc0a04177981 */ /* 0x000ee8000c1e1100 */
[----:B------:R-:W4:Y:S04]  /*0330*/  LDG.E.U8 R14, desc[UR10][R4.64+-0x5] ;  /* 0xfffffb0a040e7981 */ /* 0x000f28000c1e1100 */
[----:B------:R-:W5:Y:S04]  /*0340*/  LDG.E.U8 R26, desc[UR10][R4.64+-0x3] ;  /* 0xfffffd0a041a7981 */ /* 0x000f68000c1e1100 */
[----:B------:R-:W5:Y:S04]  /*0350*/  LDG.E.U8 R18, desc[UR10][R4.64+-0x2] ;  /* 0xfffffe0a04127981 */ /* 0x000f68000c1e1100 */
[----:B------:R-:W5:Y:S04]  /*0360*/  LDG.E.U8 R19, desc[UR10][R4.64+-0x1] ;  /* 0xffffff0a04137981 */ /* 0x000f68000c1e1100 */
[----:B------:R-:W5:Y:S04]  /*0370*/  LDG.E R12, desc[UR10][R8.64+-0x4] ;  /* 0xfffffc0a080c7981 */ /* 0x000f68000c1e1900 */
[----:B------:R-:W5:Y:S04]  /*0380*/  LDG.E.U8 R17, desc[UR10][R4.64] ;  /* 0x0000000a04117981 */ /* 0x000f68000c1e1100 */
[----:B------:R-:W5:Y:S04]  /*0390*/  LDG.E.U8 R10, desc[UR10][R4.64+0x1] ;  /* 0x0000010a040a7981 */ /* 0x000f68000c1e1100 */
[----:B------:R-:W5:Y:S04]  /*03a0*/  LDG.E.U8 R15, desc[UR10][R4.64+0x2] ;  /* 0x0000020a040f7981 */ /* 0x000f68000c1e1100 */
[----:B------:R-:W5:Y:S01]  /*03b0*/  LDG.E.U8 R16, desc[UR10][R4.64+0x3] ;  /* 0x0000030a04107981 */ /* 0x000f62000c1e1100 */
[----:B---3--:R-:W-:-:S02]  /*03c0*/  I2FP.F32.U32 R23, R23 ;  /* 0x0000001700177245 */ /* 0x008fc40000201000 */
[----:B----4-:R-:W-:-:S03]  /*03d0*/  I2FP.F32.U32 R25, R14 ;  /* 0x0000000e00197245 */ /* 0x010fc60000201000 */
[C---:B--2---:R-:W-:Y:S01]  /*03e0*/  FFMA R27, R24.reuse, R23, R21 ;  /* 0x00000017181b7223 */ /* 0x044fe20000000015 */
[----:B------:R-:W2:Y:S01]  /*03f0*/  LDG.E R14, desc[UR10][R8.64] ;  /* 0x0000000a080e7981 */ /* 0x000ea2000c1e1900 */
[----:B-----5:R-:W-:Y:S01]  /*0400*/  I2FP.F32.U32 R29, R26 ;  /* 0x0000001a001d7245 */ /* 0x020fe20000201000 */
[----:B------:R-:W-:Y:S02]  /*0410*/  FFMA R25, R25, R24, R22 ;  /* 0x0000001819197223 */ /* 0x000fe40000000016 */
[----:B------:R-:W3:Y:S04]  /*0420*/  LDG.E.U8 R21, desc[UR10][R4.64+0x4] ;  /* 0x0000040a04157981 */ /* 0x000ee8000c1e1100 */
[----:B------:R-:W4:Y:S01]  /*0430*/  LDG.E.U8 R22, desc[UR10][R4.64+0x5] ;  /* 0x0000050a04167981 */ /* 0x000f22000c1e1100 */
[----:B------:R-:W-:-:S03]  /*0440*/  FFMA R29, R24, R29, R20 ;  /* 0x0000001d181d7223 */ /* 0x000fc60000000014 */
[----:B------:R0:W5:Y:S04]  /*0450*/  LDG.E.U8 R23, desc[UR10][R4.64+0x6] ;  /* 0x0000060a04177981 */ /* 0x000168000c1e1100 */
[----:B------:R1:W5:Y:S01]  /*0460*/  LDG.E R20, desc[UR10][R8.64+0x4] ;  /* 0x0000040a08147981 */ /* 0x000362000c1e1900 */
[----:B------:R-:W-:Y:S01]  /*0470*/  I2FP.F32.U32 R18, R18 ;  /* 0x0000001200127245 */ /* 0x000fe20000201000 */
[----:B------:R-:W-:Y:S01]  /*0480*/  UIADD3 UR9, UPT, UPT, UR9, 0x4, URZ ;  /* 0x0000000409097890 */ /* 0x000fe2000fffe0ff */
[----:B------:R-:W-:-:S03]  /*0490*/  I2FP.F32.U32 R19, R19 ;  /* 0x0000001300137245 */ /* 0x000fc60000201000 */
[----:B------:R-:W-:Y:S01]  /*04a0*/  FFMA R25, R18, R12, R25 ;  /* 0x0000000c12197223 */ /* 0x000fe20000000019 */
[----:B------:R-:W-:Y:S01]  /*04b0*/  I2FP.F32.U32 R18, R17 ;  /* 0x0000001100127245 */ /* 0x000fe20000201000 */
[----:B------:R-:W-:Y:S01]  /*04c0*/  UISETP.NE.AND UP1, UPT, UR9, URZ, UPT ;  /* 0x000000ff0900728c */ /* 0x000fe2000bf25270 */
[----:B------:R-:W-:Y:S01]  /*04d0*/  I2FP.F32.U32 R10, R10 ;  /* 0x0000000a000a7245 */ /* 0x000fe20000201000 */
[----:B------:R-:W-:Y:S01]  /*04e0*/  FFMA R27, R12, R19, R27 ;  /* 0x000000130c1b7223 */ /* 0x000fe2000000001b */
[----:B------:R-:W-:Y:S02]  /*04f0*/  IADD3 R17, P0, PT, R4, 0xc, RZ ;  /* 0x0000000c04117810 */ /* 0x000fe40007f1e0ff */
[----:B------:R-:W-:Y:S01]  /*0500*/  I2FP.F32.U32 R15, R15 ;  /* 0x0000000f000f7245 */ /* 0x000fe20000201000 */
[----:B------:R-:W-:Y:S01]  /*0510*/  FFMA R29, R12, R18, R29 ;  /* 0x000000120c1d7223 */ /* 0x000fe2000000001d */
[----:B------:R-:W-:Y:S02]  /*0520*/  I2FP.F32.U32 R16, R16 ;  /* 0x0000001000107245 */ /* 0x000fe40000201000 */
[----:B0-----:R-:W-:-:S02]  /*0530*/  IADD3.X R5, PT, PT, RZ, R5, RZ, P0, !PT ;  /* 0x00000005ff057210 */ /* 0x001fc400007fe4ff */
[----:B-1----:R-:W-:-:S05]  /*0540*/  IADD3 R8, P0, PT, R8, 0x10, RZ ;  /* 0x0000001008087810 */ /* 0x002fca0007f1e0ff */
[----:B------:R-:W-:Y:S02]  /*0550*/  IMAD.X R9, RZ, RZ, R9, P0 ;  /* 0x000000ffff097224 */ /* 0x000fe400000e0609 */
[----:B--2---:R-:W-:Y:S01]  /*0560*/  FFMA R25, R10, R14, R25 ;  /* 0x0000000e0a197223 */ /* 0x004fe20000000019 */
[C---:B------:R-:W-:Y:S01]  /*0570*/  FFMA R15, R14.reuse, R15, R27 ;  /* 0x0000000f0e0f7223 */ /* 0x040fe2000000001b */
[----:B---3--:R-:W-:Y:S01]  /*0580*/  I2FP.F32.U32 R4, R21 ;  /* 0x0000001500047245 */ /* 0x008fe20000201000 */
[----:B------:R-:W-:Y:S01]  /*0590*/  FFMA R29, R14, R16, R29 ;  /* 0x000000100e1d7223 */ /* 0x000fe2000000001d */
[----:B----4-:R-:W-:Y:S02]  /*05a0*/  I2FP.F32.U32 R21, R22 ;  /* 0x0000001600157245 */ /* 0x010fe40000201000 */
[----:B-----5:R-:W-:Y:S01]  /*05b0*/  I2FP.F32.U32 R10, R23 ;  /* 0x00000017000a7245 */ /* 0x020fe20000201000 */
[----:B------:R-:W-:Y:S02]  /*05c0*/  FFMA R22, R4, R20, R25 ;  /* 0x0000001404167223 */ /* 0x000fe40000000019 */
[----:B------:R-:W-:-:S02]  /*05d0*/  FFMA R21, R20, R21, R15 ;  /* 0x0000001514157223 */ /* 0x000fc4000000000f */
[----:B------:R-:W-:Y:S01]  /*05e0*/  FFMA R20, R20, R10, R29 ;  /* 0x0000000a14147223 */ /* 0x000fe2000000001d */
[----:B------:R-:W-:Y:S06]  /*05f0*/  BRA.U UP1, `(.L_x_7) ;  /* 0xfffffffd01407547 */ /* 0x000fec000b83ffff */
.L_x_6:
[----:B------:R-:W-:Y:S05]  /*0600*/  BRA.U !UP0, `(.L_x_5) ;  /* 0x0000000108d07547 */ /* 0x000fea000b800000 */
[----:B------:R-:W-:Y:S02]  /*0610*/  UISETP.NE.AND UP0, UPT, UR7, 0x1, UPT ;  /* 0x000000010700788c */ /* 0x000fe4000bf05270 */
[----:B------:R-:W-:-:S04]  /*0620*/  ULOP3.LUT UR4, UR6, 0x1, URZ, 0xc0, !UPT ;  /* 0x0000000106047892 */ /* 0x000fc8000f8ec0ff */
[----:B------:R-:W-:-:S03]  /*0630*/  UISETP.NE.U32.AND UP1, UPT, UR4, 0x1, UPT ;  /* 0x000000010400788c */ /* 0x000fc6000bf25070 */
[----:B------:R-:W-:Y:S08]  /*0640*/  BRA.U !UP0, `(.L_x_8) ;  /* 0x0000000108747547 */ /* 0x000ff0000b800000 */
[----:B------:R-:W0:Y:S01]  /*0650*/  LDC.64 R8, c[0x0][0x388] ;  /* 0x0000e200ff087b82 */ /* 0x000e220000000a00 */
[----:B------:R-:W-:-:S04]  /*0660*/  IADD3 R15, P0, PT, R13, R6, RZ ;  /* 0x000000060d0f7210 */ /* 0x000fc80007f1e0ff */
[----:B------:R-:W-:-:S03]  /*0670*/  IADD3.X R10, PT, PT, RZ, R0, RZ, P0, !PT ;  /* 0x00000000ff0a7210 */ /* 0x000fc600007fe4ff */
[----:B------:R-:W1:Y:S01]  /*0680*/  LDC.64 R4, c[0x0][0x390] ;  /* 0x0000e400ff047b82 */ /* 0x000e620000000a00 */
[----:B0-----:R-:W-:-:S04]  /*0690*/  IMAD.WIDE.U32 R8, R15, 0x3, R8 ;  /* 0x000000030f087825 */ /* 0x001fc800078e0008 */
[----:B------:R-:W-:Y:S02]  /*06a0*/  IMAD R15, R10, 0x3, RZ ;  /* 0x000000030a0f7824 */ /* 0x000fe400078e02ff */
[----:B-1----:R-:W-:-:S03]  /*06b0*/  IMAD.WIDE.U32 R4, R13, 0x4, R4 ;  /* 0x000000040d047825 */ /* 0x002fc600078e0004 */
[----:B------:R-:W-:Y:S02]  /*06c0*/  IADD3 R9, PT, PT, R9, R15, RZ ;  /* 0x0000000f09097210 */ /* 0x000fe40007ffe0ff */
[----:B------:R-:W2:Y:S04]  /*06d0*/  LDG.E R15, desc[UR10][R4.64] ;  /* 0x0000000a040f7981 */ /* 0x000ea8000c1e1900 */
[----:B------:R-:W3:Y:S04]  /*06e0*/  LDG.E.U8 R10, desc[UR10][R8.64] ;  /* 0x0000000a080a7981 */ /* 0x000ee8000c1e1100 */
[----:B------:R-:W4:Y:S04]  /*06f0*/  LDG.E.U8 R12, desc[UR10][R8.64+0x1] ;  /* 0x0000010a080c7981 */ /* 0x000f28000c1e1100 */
[----:B------:R-:W5:Y:S04]  /*0700*/  LDG.E.U8 R14, desc[UR10][R8.64+0x2] ;  /* 0x0000020a080e7981 */ /* 0x000f68000c1e1100 */
[----:B------:R-:W2:Y:S04]  /*0710*/  LDG.E.U8 R16, desc[UR10][R8.64+0x3] ;  /* 0x0000030a08107981 */ /* 0x000ea8000c1e1100 */
[----:B------:R-:W2:Y:S04]  /*0720*/  LDG.E.U8 R18, desc[UR10][R8.64+0x4] ;  /* 0x0000040a08127981 */ /* 0x000ea8000c1e1100 */
[----:B------:R-:W2:Y:S04]  /*0730*/  LDG.E.U8 R23, desc[UR10][R8.64+0x5] ;  /* 0x0000050a08177981 */ /* 0x000ea8000c1e1100 */
[----:B------:R-:W2:Y:S01]  /*0740*/  LDG.E R19, desc[UR10][R4.64+0x4] ;  /* 0x0000040a04137981 */ /* 0x000ea2000c1e1900 */
[----:B------:R-:W-:Y:S01]  /*0750*/  VIADD R13, R13, 0x2 ;  /* 0x000000020d0d7836 */ /* 0x000fe20000000000 */
[----:B---3--:R-:W-:-:S02]  /*0760*/  I2FP.F32.U32 R17, R10 ;  /* 0x0000000a00117245 */ /* 0x008fc40000201000 */
[----:B----4-:R-:W-:Y:S02]  /*0770*/  I2FP.F32.U32 R12, R12 ;  /* 0x0000000c000c7245 */ /* 0x010fe40000201000 */
[----:B-----5:R-:W-:Y:S01]  /*0780*/  I2FP.F32.U32 R14, R14 ;  /* 0x0000000e000e7245 */ /* 0x020fe20000201000 */
[----:B--2---:R-:W-:Y:S02]  /*0790*/  FFMA R17, R17, R15, R22 ;  /* 0x0000000f11117223 */ /* 0x004fe40000000016 */
[C---:B------:R-:W-:Y:S01]  /*07a0*/  FFMA R12, R15.reuse, R12, R21 ;  /* 0x0000000c0f0c7223 */ /* 0x040fe20000000015 */
[----:B------:R-:W-:Y:S01]  /*07b0*/  I2FP.F32.U32 R16, R16 ;  /* 0x0000001000107245 */ /* 0x000fe20000201000 */
[----:B------:R-:W-:Y:S01]  /*07c0*/  FFMA R14, R15, R14, R20 ;  /* 0x0000000e0f0e7223 */ /* 0x000fe20000000014 */
[----:B------:R-:W-:Y:S02]  /*07d0*/  I2FP.F32.U32 R18, R18 ;  /* 0x0000001200127245 */ /* 0x000fe40000201000 */
[----:B------:R-:W-:Y:S01]  /*07e0*/  I2FP.F32.U32 R23, R23 ;  /* 0x0000001700177245 */ /* 0x000fe20000201000 */
[----:B------:R-:W-:-:S02]  /*07f0*/  FFMA R22, R16, R19, R17 ;  /* 0x0000001310167223 */ /* 0x000fc40000000011 */
[C---:B------:R-:W-:Y:S02]  /*0800*/  FFMA R21, R19.reuse, R18, R12 ;  /* 0x0000001213157223 */ /* 0x040fe4000000000c */
[----:B------:R-:W-:-:S07]  /*0810*/  FFMA R20, R19, R23, R14 ;  /* 0x0000001713147223 */ /* 0x000fce000000000e */
.L_x_8:
[----:B------:R-:W-:Y:S05]  /*0820*/  BRA.U UP1, `(.L_x_5) ;  /* 0x0000000101487547 */ /* 0x000fea000b800000 */
[----:B------:R-:W0:Y:S01]  /*0830*/  LDC.64 R8, c[0x0][0x388] ;  /* 0x0000e200ff087b82 */ /* 0x000e220000000a00 */
[----:B------:R-:W-:-:S04]  /*0840*/  IADD3 R7, P0, PT, R13, R6, RZ ;  /* 0x000000060d077210 */ /* 0x000fc80007f1e0ff */
[----:B------:R-:W-:-:S03]  /*0850*/  IADD3.X R0, PT, PT, RZ, R0, RZ, P0, !PT ;  /* 0x00000000ff007210 */ /* 0x000fc600007fe4ff */
[----:B------:R-:W1:Y:S01]  /*0860*/  LDC.64 R4, c[0x0][0x390] ;  /* 0x0000e400ff047b82 */ /* 0x000e620000000a00 */
[----:B0-----:R-:W-:-:S04]  /*0870*/  IMAD.WIDE.U32 R6, R7, 0x3, R8 ;  /* 0x0000000307067825 */ /* 0x001fc800078e0008 */
[----:B------:R-:W-:Y:S02]  /*0880*/  IMAD R9, R0, 0x3, RZ ;  /* 0x0000000300097824 */ /* 0x000fe400078e02ff */
[----:B-1----:R-:W-:-:S03]  /*0890*/  IMAD.WIDE.U32 R4, R13, 0x4, R4 ;  /* 0x000000040d047825 */ /* 0x002fc600078e0004 */
[----:B------:R-:W-:-:S05]  /*08a0*/  IADD3 R7, PT, PT, R7, R9, RZ ;  /* 0x0000000907077210 */ /* 0x000fca0007ffe0ff */
        /* <DEDUP_REMOVED lines=10> */
.L_x_5:
[----:B------:R-:W0:Y:S01]  /*0950*/  LDC.64 R4, c[0x0][0x380] ;  /* 0x0000e000ff047b82 */ /* 0x000e220000000a00 */
[----:B------:R-:W-:Y:S01]  /*0960*/  IMAD.MOV.U32 R3, RZ, RZ, RZ ;  /* 0x000000ffff037224 */ /* 0x000fe200078e00ff */
[----:B------:R-:W1:Y:S01]  /*0970*/  F2I.TRUNC.NTZ R7, R22 ;  /* 0x0000001600077305 */ /* 0x000e62000020f100 */
[----:B------:R-:W-:-:S04]  /*0980*/  IMAD.WIDE.U32 R2, R11, UR15, R2 ;  /* 0x0000000f0b027c25 */ /* 0x000fc8000f8e0002 */
[----:B------:R-:W-:-:S03]  /*0990*/  IMAD R11, R11, UR12, RZ ;  /* 0x0000000c0b0b7c24 */ /* 0x000fc6000f8e02ff */
[----:B------:R-:W2:Y:S02]  /*09a0*/  F2I.TRUNC.NTZ R21, R21 ;  /* 0x0000001500157305 */ /* 0x000ea4000020f100 */
[----:B------:R-:W-:-:S06]  /*09b0*/  IADD3 R0, PT, PT, R3, R11, RZ ;  /* 0x0000000b03007210 */ /* 0x000fcc0007ffe0ff */
[----:B------:R-:W3:Y:S01]  /*09c0*/  F2I.TRUNC.NTZ R9, R20 ;  /* 0x0000001400097305 */ /* 0x000ee2000020f100 */
[----:B0-----:R-:W-:-:S04]  /*09d0*/  IMAD.WIDE.U32 R2, R2, 0x3, R4 ;  /* 0x0000000302027825 */ /* 0x001fc800078e0004 */
[----:B------:R-:W-:-:S05]  /*09e0*/  IMAD R5, R0, 0x3, RZ ;  /* 0x0000000300057824 */ /* 0x000fca00078e02ff */
[----:B------:R-:W-:-:S05]  /*09f0*/  IADD3 R3, PT, PT, R3, R5, RZ ;  /* 0x0000000503037210 */ /* 0x000fca0007ffe0ff */
[----:B-1----:R-:W-:Y:S04]  /*0a00*/  STG.E.U8 desc[UR10][R2.64], R7 ;  /* 0x0000000702007986 */ /* 0x002fe8000c10110a */
[----:B--2---:R-:W-:Y:S04]  /*0a10*/  STG.E.U8 desc[UR10][R2.64+0x1], R21 ;  /* 0x0000011502007986 */ /* 0x004fe8000c10110a */
[----:B---3--:R-:W-:Y:S01]  /*0a20*/  STG.E.U8 desc[UR10][R2.64+0x2], R9 ;  /* 0x0000020902007986 */ /* 0x008fe2000c10110a */
[----:B------:R-:W-:Y:S05]  /*0a30*/  EXIT ;  /* 0x000000000000794d */ /* 0x000fea0003800000 */
.L_x_9:
        /* <DEDUP_REMOVED lines=12> */
.L_x_11:


//--------------------- .nv.shared.reserved.0     --------------------------
	.section	.nv.shared.reserved.0,"aw",@nobits
	.weak		__nv_reservedSMEM_offset_0_alias
	.size		__nv_reservedSMEM_offset_0_alias, 0, 64
	.other		__nv_reservedSMEM_offset_0_alias,@"STO_CUDA_RESERVED_SHARED STV_DEFAULT"
__nv_reservedSMEM_offset_0_alias:
	.zero		0
	.zero		64


//--------------------- .nv.constant0._Z10dev_conv_yPcS_Pfiiiii --------------------------
	.section	.nv.constant0._Z10dev_conv_yPcS_Pfiiiii,"a",@progbits
	.sectionflags	@""
	.align	4
.nv.constant0._Z10dev_conv_yPcS_Pfiiiii:
	.zero		940


//--------------------- .nv.constant0._Z10dev_conv_xPcS_Pfiiiii --------------------------
	.section	.nv.constant0._Z10dev_conv_xPcS_Pfiiiii,"a",@progbits
	.sectionflags	@""
	.align	4
.nv.constant0._Z10dev_conv_xPcS_Pfiiiii:
	.zero		940


//--------------------- SYMBOLS --------------------------

	.type		.nv.reservedSmem.offset0,@object
	.size		.nv.reservedSmem.offset0,0x4
